	.target	sm_90a

	.elftype	@"ET_EXEC"


//--------------------- .note.nv.tkinfo           --------------------------
	.section	.note.nv.tkinfo,"",@"SHT_NOTE"
	.sectionflags	@"SHF_NOTE_NV_TKINFO"
	.tkinfo
        /*0018*/ 	.word	0x00000002
        /*0030*/ 	.string	""
        /*0030*/ 	.string	"ptxas"
        /*0030*/ 	.string	"Cuda compilation tools, release 13.0, V13.0.88"
        /*0030*/ 	.string	"Build cuda_13.0.r13.0/compiler.36424714_0"
        /*0030*/ 	.string	"-arch sm_90a -m 64 "



//--------------------- .note.nv.cuinfo           --------------------------
	.section	.note.nv.cuinfo,"",@"SHT_NOTE"
	.sectionflags	@"SHF_NOTE_NV_CUINFO"
        /*0018*/ 	.short	0x0002
        /*001a*/ 	.short	0x005a
        /*001c*/ 	.short	0x0082
	.zero		2


//--------------------- .nv.info                  --------------------------
	.section	.nv.info,"",@"SHT_CUDA_INFO"
	.align	4


	//----- nvinfo : EIATTR_REGCOUNT
	.align		4
        /*0000*/ 	.byte	0x04, 0x2f
        /*0002*/ 	.short	(.L_15 - .L_14)
	.align		4
.L_14:
        /*0004*/ 	.word	index@(_ZN7cutlass13device_kernelINS_4gemm6kernel13GemmUniversalIN4cute5tupleIJiiiiEEENS1_10collective13CollectiveMmaINS1_34MainloopSm90TmaGmmaWarpSpecializedILi12ENS5_IJNS4_1CILi1EEESB_SB_EEENS1_32KernelTmaWarpSpecializedPingpongEEENS5_IJNSA_ILi64EEENSA_ILi80EEENSA_ILi128EEEEEEaNS5_IJlSB_lEEEaSJ_NS4_8TiledMMAINS4_8MMA_AtomIJNS4_4SM904GMMA26MMA_64x16x32_S32S8S8_SS_TNEEEENS4_6LayoutISC_NS5_IJNSA_ILi0EEESR_SR_EEEEENS5_IJNS4_10UnderscoreESU_SU_EEEEENS4_13SM90_TMA_LOADENS4_14ComposedLayoutINS4_7SwizzleILi3ELi4ELi3EEENS4_18smem_ptr_flag_bitsILi8EEENSQ_INS5_IJNSA_ILi8EEESH_EEENS5_IJSH_SB_EEEEEEEvNS4_8identityESX_S17_vS18_EENS_8epilogue10collective6detail29Sm90TmaWarpSpecializedAdapterINS1B_15DefaultEpilogueIaSJ_SJ_NS1A_6thread17LinearCombinationIaLi1EiiLNS1F_9ScaleType4KindE0ELNS_15FloatRoundStyleE2EaEENS1_15EpilogueDefaultEEEEEvvEEEEvNT_6ParamsE)
        /*0008*/ 	.word	0x000000a8


	//----- nvinfo : EIATTR_FRAME_SIZE
	.align		4
.L_15:
        /*000c*/ 	.byte	0x04, 0x11
        /*000e*/ 	.short	(.L_17 - .L_16)
	.align		4
.L_16:
        /*0010*/ 	.word	index@(_ZN7cutlass13device_kernelINS_4gemm6kernel13GemmUniversalIN4cute5tupleIJiiiiEEENS1_10collective13CollectiveMmaINS1_34MainloopSm90TmaGmmaWarpSpecializedILi12ENS5_IJNS4_1CILi1EEESB_SB_EEENS1_32KernelTmaWarpSpecializedPingpongEEENS5_IJNSA_ILi64EEENSA_ILi80EEENSA_ILi128EEEEEEaNS5_IJlSB_lEEEaSJ_NS4_8TiledMMAINS4_8MMA_AtomIJNS4_4SM904GMMA26MMA_64x16x32_S32S8S8_SS_TNEEEENS4_6LayoutISC_NS5_IJNSA_ILi0EEESR_SR_EEEEENS5_IJNS4_10UnderscoreESU_SU_EEEEENS4_13SM90_TMA_LOADENS4_14ComposedLayoutINS4_7SwizzleILi3ELi4ELi3EEENS4_18smem_ptr_flag_bitsILi8EEENSQ_INS5_IJNSA_ILi8EEESH_EEENS5_IJSH_SB_EEEEEEEvNS4_8identityESX_S17_vS18_EENS_8epilogue10collective6detail29Sm90TmaWarpSpecializedAdapterINS1B_15DefaultEpilogueIaSJ_SJ_NS1A_6thread17LinearCombinationIaLi1EiiLNS1F_9ScaleType4KindE0ELNS_15FloatRoundStyleE2EaEENS1_15EpilogueDefaultEEEEEvvEEEEvNT_6ParamsE)
        /*0014*/ 	.word	0x00000008


	//----- nvinfo : EIATTR_MIN_STACK_SIZE
	.align		4
.L_17:
        /*0018*/ 	.byte	0x04, 0x12
        /*001a*/ 	.short	(.L_19 - .L_18)
	.align		4
.L_18:
        /*001c*/ 	.word	index@(_ZN7cutlass13device_kernelINS_4gemm6kernel13GemmUniversalIN4cute5tupleIJiiiiEEENS1_10collective13CollectiveMmaINS1_34MainloopSm90TmaGmmaWarpSpecializedILi12ENS5_IJNS4_1CILi1EEESB_SB_EEENS1_32KernelTmaWarpSpecializedPingpongEEENS5_IJNSA_ILi64EEENSA_ILi80EEENSA_ILi128EEEEEEaNS5_IJlSB_lEEEaSJ_NS4_8TiledMMAINS4_8MMA_AtomIJNS4_4SM904GMMA26MMA_64x16x32_S32S8S8_SS_TNEEEENS4_6LayoutISC_NS5_IJNSA_ILi0EEESR_SR_EEEEENS5_IJNS4_10UnderscoreESU_SU_EEEEENS4_13SM90_TMA_LOADENS4_14ComposedLayoutINS4_7SwizzleILi3ELi4ELi3EEENS4_18smem_ptr_flag_bitsILi8EEENSQ_INS5_IJNSA_ILi8EEESH_EEENS5_IJSH_SB_EEEEEEEvNS4_8identityESX_S17_vS18_EENS_8epilogue10collective6detail29Sm90TmaWarpSpecializedAdapterINS1B_15DefaultEpilogueIaSJ_SJ_NS1A_6thread17LinearCombinationIaLi1EiiLNS1F_9ScaleType4KindE0ELNS_15FloatRoundStyleE2EaEENS1_15EpilogueDefaultEEEEEvvEEEEvNT_6ParamsE)
        /*0020*/ 	.word	0x00000008
.L_19:


//--------------------- .nv.compat                --------------------------
	.section	.nv.compat,"",@"SHT_CUDA_COMPAT_INFO"
	.align	4
        /*0000*/ 	.byte	0x02, 0x09, 0x01, 0x00, 0x02, 0x02, 0x04, 0x00, 0x02, 0x05, 0x05, 0x00, 0x03, 0x07, 0x01, 0x01
        /*0010*/ 	.byte	0x02, 0x03, 0x01, 0x00, 0x02, 0x06, 0x01, 0x00, 0x04, 0x0b, 0x08, 0x00, 0x00, 0x00, 0x00, 0x00
        /*0020*/ 	.byte	0x00, 0x00, 0x00, 0x00


//--------------------- .nv.info._ZN7cutlass13device_kernelINS_4gemm6kernel13GemmUniversalIN4cute5tupleIJiiiiEEENS1_10collective13CollectiveMmaINS1_34MainloopSm90TmaGmmaWarpSpecializedILi12ENS5_IJNS4_1CILi1EEESB_SB_EEENS1_32KernelTmaWarpSpecializedPingpongEEENS5_IJNSA_ILi64EEENSA_ILi80EEENSA_ILi128EEEEEEaNS5_IJlSB_lEEEaSJ_NS4_8TiledMMAINS4_8MMA_AtomIJNS4_4SM904GMMA26MMA_64x16x32_S32S8S8_SS_TNEEEENS4_6LayoutISC_NS5_IJNSA_ILi0EEESR_SR_EEEEENS5_IJNS4_10UnderscoreESU_SU_EEEEENS4_13SM90_TMA_LOADENS4_14ComposedLayoutINS4_7SwizzleILi3ELi4ELi3EEENS4_18smem_ptr_flag_bitsILi8EEENSQ_INS5_IJNSA_ILi8EEESH_EEENS5_IJSH_SB_EEEEEEEvNS4_8identityESX_S17_vS18_EENS_8epilogue10collective6detail29Sm90TmaWarpSpecializedAdapterINS1B_15DefaultEpilogueIaSJ_SJ_NS1A_6thread17LinearCombinationIaLi1EiiLNS1F_9ScaleType4KindE0ELNS_15FloatRoundStyleE2EaEENS1_15EpilogueDefaultEEEEEvvEEEEvNT_6ParamsE --------------------------
	.section	.nv.info._ZN7cutlass13device_kernelINS_4gemm6kernel13GemmUniversalIN4cute5tupleIJiiiiEEENS1_10collective13CollectiveMmaINS1_34MainloopSm90TmaGmmaWarpSpecializedILi12ENS5_IJNS4_1CILi1EEESB_SB_EEENS1_32KernelTmaWarpSpecializedPingpongEEENS5_IJNSA_ILi64EEENSA_ILi80EEENSA_ILi128EEEEEEaNS5_IJlSB_lEEEaSJ_NS4_8TiledMMAINS4_8MMA_AtomIJNS4_4SM904GMMA26MMA_64x16x32_S32S8S8_SS_TNEEEENS4_6LayoutISC_NS5_IJNSA_ILi0EEESR_SR_EEEEENS5_IJNS4_10UnderscoreESU_SU_EEEEENS4_13SM90_TMA_LOADENS4_14ComposedLayoutINS4_7SwizzleILi3ELi4ELi3EEENS4_18smem_ptr_flag_bitsILi8EEENSQ_INS5_IJNSA_ILi8EEESH_EEENS5_IJSH_SB_EEEEEEEvNS4_8identityESX_S17_vS18_EENS_8epilogue10collective6detail29Sm90TmaWarpSpecializedAdapterINS1B_15DefaultEpilogueIaSJ_SJ_NS1A_6thread17LinearCombinationIaLi1EiiLNS1F_9ScaleType4KindE0ELNS_15FloatRoundStyleE2EaEENS1_15EpilogueDefaultEEEEEvvEEEEvNT_6ParamsE,"",@"SHT_CUDA_INFO"
	.sectionflags	@""
	.align	4


	//----- nvinfo : EIATTR_CUDA_API_VERSION
	.align		4
        /*0000*/ 	.byte	0x04, 0x37
        /*0002*/ 	.short	(.L_21 - .L_20)
.L_20:
        /*0004*/ 	.word	0x00000082


	//----- nvinfo : EIATTR_KPARAM_INFO
	.align		4
.L_21:
        /*0008*/ 	.byte	0x04, 0x17
        /*000a*/ 	.short	(.L_23 - .L_22)
.L_22:
        /*000c*/ 	.word	0x00000000
        /*0010*/ 	.short	0x0000
        /*0012*/ 	.short	0x0070
        /*0014*/ 	.byte	0x00, 0xf0, 0x01, 0x10


	//----- nvinfo : EIATTR_SPARSE_MMA_MASK
	.align		4
.L_23:
        /*0018*/ 	.byte	0x03, 0x50
        /*001a*/ 	.short	0x0000


	//----- nvinfo : EIATTR_MAXREG_COUNT
	.align		4
        /*001c*/ 	.byte	0x03, 0x1b
        /*001e*/ 	.short	0x00a8


	//----- nvinfo : EIATTR_NUM_BARRIERS
	.align		4
        /*0020*/ 	.byte	0x02, 0x4c
        /*0022*/ 	.byte	0x01
	.zero		1


	//----- nvinfo : EIATTR_EXTERNS
	.align		4
        /*0024*/ 	.byte	0x04, 0x0f
        /*0026*/ 	.short	(.L_25 - .L_24)


	//   ....[0]....
	.align		4
.L_24:
        /*0028*/ 	.word	index@(__assertfail)


	//----- nvinfo : EIATTR_ANNOTATIONS
	.align		4
.L_25:
        /*002c*/ 	.byte	0x04, 0x55
        /*002e*/ 	.short	(.L_27 - .L_26)


	//   ....[0]....
.L_26:
        /*0030*/ 	.word	0x00000001
        /*0034*/ 	.byte	0x00, 0x0c, 0x00, 0x00, 0x01, 0x00, 0x00, 0x00, 0x20, 0x13, 0x00, 0x00, 0x01, 0x00, 0x00, 0x00
        /*0044*/ 	.byte	0xc0, 0x50, 0x00, 0x00, 0x01, 0x00, 0x00, 0x00, 0x80, 0x5c, 0x00, 0x00


	//----- nvinfo : EIATTR_MERCURY_ISA_VERSION
	.align		4
.L_27:
        /*0050*/ 	.byte	0x03, 0x5f
        /*0052*/ 	.short	0x0101


	//----- nvinfo : EIATTR_INT_WARP_WIDE_INSTR_OFFSETS
	.align		4
        /*0054*/ 	.byte	0x04, 0x31
        /*0056*/ 	.short	(.L_29 - .L_28)


	//   ....[0]....
.L_28:
        /*0058*/ 	.word	0x00000520


	//   ....[1]....
        /*005c*/ 	.word	0x00000540


	//   ....[2]....
        /*0060*/ 	.word	0x000005c0


	//   ....[3]....
        /*0064*/ 	.word	0x000005d0


	//   ....[4]....
        /*0068*/ 	.word	0x000005e0


	//   ....[5]....
        /*006c*/ 	.word	0x00000600


	//   ....[6]....
        /*0070*/ 	.word	0x00000690


	//   ....[7]....
        /*0074*/ 	.word	0x000006b0


	//----- nvinfo : EIATTR_COOP_GROUP_MASK_REGIDS
	.align		4
.L_29:
        /*0078*/ 	.byte	0x04, 0x29
        /*007a*/ 	.short	(.L_31 - .L_30)


	//   ....[0]....
.L_30:
        /*007c*/ 	.word	0xffffffff


	//   ....[1]....
        /*0080*/ 	.word	0xffffffff


	//   ....[2]....
        /*0084*/ 	.word	0xffffffff


	//   ....[3]....
        /*0088*/ 	.word	0xffffffff


	//   ....[4]....
        /*008c*/ 	.word	0xffffffff


	//   ....[5]....
        /*0090*/ 	.word	0xffffffff


	//----- nvinfo : EIATTR_COOP_GROUP_INSTR_OFFSETS
	.align		4
.L_31:
        /*0094*/ 	.byte	0x04, 0x28
        /*0096*/ 	.short	(.L_33 - .L_32)


	//   ....[0]....
.L_32:
        /*0098*/ 	.word	0x00000070


	//   ....[1]....
        /*009c*/ 	.word	0x00000080


	//   ....[2]....
        /*00a0*/ 	.word	0x00000140


	//   ....[3]....
        /*00a4*/ 	.word	0x00000400


	//   ....[4]....
        /*00a8*/ 	.word	0x00000440


	//   ....[5]....
        /*00ac*/ 	.word	0x00000480


	//----- nvinfo : EIATTR_REG_RECONFIG
	.align		4
.L_33:
        /*00b0*/ 	.byte	0x01, 0x54
	.zero		2


	//----- nvinfo : EIATTR_SYSCALL_OFFSETS
	.align		4
        /*00b4*/ 	.byte	0x04, 0x46
        /*00b6*/ 	.short	(.L_35 - .L_34)


	//   ....[0]....
.L_34:
        /*00b8*/ 	.word	0x000017a0


	//----- nvinfo : EIATTR_MBARRIER_INSTR_OFFSETS
	.align		4
.L_35:
        /*00bc*/ 	.byte	0x04, 0x39
        /*00be*/ 	.short	(.L_37 - .L_36)


	//   ....[0]....
.L_36:
        /*00c0*/ 	.word	0x00000260
        /*00c4*/ 	.word	0x000000ff
        /*00c8*/ 	.word	0x00000000
        /*00cc*/ 	.short	0x0100
        /*00ce*/ 	.byte	0x08
	.zero		1


	//   ....[1]....
        /*00d0*/ 	.word	0x00000270
        /*00d4*/ 	.word	0x000000ff
        /*00d8*/ 	.word	0x00000060
        /*00dc*/ 	.short	0x0100
        /*00de*/ 	.byte	0x08
	.zero		1


	//   ....[2]....
        /*00e0*/ 	.word	0x00000280
        /*00e4*/ 	.word	0x000000ff
        /*00e8*/ 	.word	0x00000008
        /*00ec*/ 	.short	0x0100
        /*00ee*/ 	.byte	0x08
	.zero		1


	//   ....[3]....
        /*00f0*/ 	.word	0x00000290
        /*00f4*/ 	.word	0x000000ff
        /*00f8*/ 	.word	0x00000068
        /*00fc*/ 	.short	0x0100
        /*00fe*/ 	.byte	0x08
	.zero		1


	//   ....[4]....
        /*0100*/ 	.word	0x000002a0
        /*0104*/ 	.word	0x000000ff
        /*0108*/ 	.word	0x00000010
        /*010c*/ 	.short	0x0100
        /*010e*/ 	.byte	0x08
	.zero		1


	//   ....[5]....
        /*0110*/ 	.word	0x000002b0
        /*0114*/ 	.word	0x000000ff
        /*0118*/ 	.word	0x00000070
        /*011c*/ 	.short	0x0100
        /*011e*/ 	.byte	0x08
	.zero		1


	//   ....[6]....
        /*0120*/ 	.word	0x000002c0
        /*0124*/ 	.word	0x000000ff
        /*0128*/ 	.word	0x00000018
        /*012c*/ 	.short	0x0100
        /*012e*/ 	.byte	0x08
	.zero		1


	//   ....[7]....
        /*0130*/ 	.word	0x000002d0
        /*0134*/ 	.word	0x000000ff
        /*0138*/ 	.word	0x00000078
        /*013c*/ 	.short	0x0100
        /*013e*/ 	.byte	0x08
	.zero		1


	//   ....[8]....
        /*0140*/ 	.word	0x000002e0
        /*0144*/ 	.word	0x000000ff
        /*0148*/ 	.word	0x00000020
        /*014c*/ 	.short	0x0100
        /*014e*/ 	.byte	0x08
	.zero		1


	//   ....[9]....
        /*0150*/ 	.word	0x000002f0
        /*0154*/ 	.word	0x000000ff
        /*0158*/ 	.word	0x00000080
        /*015c*/ 	.short	0x0100
        /*015e*/ 	.byte	0x08
	.zero		1


	//   ....[10]....
        /*0160*/ 	.word	0x00000300
        /*0164*/ 	.word	0x000000ff
        /*0168*/ 	.word	0x00000028
        /*016c*/ 	.short	0x0100
        /*016e*/ 	.byte	0x08
	.zero		1


	//   ....[11]....
        /*0170*/ 	.word	0x00000310
        /*0174*/ 	.word	0x000000ff
        /*0178*/ 	.word	0x00000088
        /*017c*/ 	.short	0x0100
        /*017e*/ 	.byte	0x08
	.zero		1


	//   ....[12]....
        /*0180*/ 	.word	0x00000320
        /*0184*/ 	.word	0x000000ff
        /*0188*/ 	.word	0x00000030
        /*018c*/ 	.short	0x0100
        /*018e*/ 	.byte	0x08
	.zero		1


	//   ....[13]....
        /*0190*/ 	.word	0x00000330
        /*0194*/ 	.word	0x000000ff
        /*0198*/ 	.word	0x00000090
        /*019c*/ 	.short	0x0100
        /*019e*/ 	.byte	0x08
	.zero		1


	//   ....[14]....
        /*01a0*/ 	.word	0x00000340
        /*01a4*/ 	.word	0x000000ff
        /*01a8*/ 	.word	0x00000038
        /*01ac*/ 	.short	0x0100
        /*01ae*/ 	.byte	0x08
	.zero		1


	//   ....[15]....
        /*01b0*/ 	.word	0x00000350
        /*01b4*/ 	.word	0x000000ff
        /*01b8*/ 	.word	0x00000098
        /*01bc*/ 	.short	0x0100
        /*01be*/ 	.byte	0x08
	.zero		1


	//   ....[16]....
        /*01c0*/ 	.word	0x00000360
        /*01c4*/ 	.word	0x000000ff
        /*01c8*/ 	.word	0x00000040
        /*01cc*/ 	.short	0x0100
        /*01ce*/ 	.byte	0x08
	.zero		1


	//   ....[17]....
        /*01d0*/ 	.word	0x00000370
        /*01d4*/ 	.word	0x000000ff
        /*01d8*/ 	.word	0x000000a0
        /*01dc*/ 	.short	0x0100
        /*01de*/ 	.byte	0x08
	.zero		1


	//   ....[18]....
        /*01e0*/ 	.word	0x00000380
        /*01e4*/ 	.word	0x000000ff
        /*01e8*/ 	.word	0x00000048
        /*01ec*/ 	.short	0x0100
        /*01ee*/ 	.byte	0x08
	.zero		1


	//   ....[19]....
        /*01f0*/ 	.word	0x00000390
        /*01f4*/ 	.word	0x000000ff
        /*01f8*/ 	.word	0x000000a8
        /*01fc*/ 	.short	0x0100
        /*01fe*/ 	.byte	0x08
	.zero		1


	//   ....[20]....
        /*0200*/ 	.word	0x000003a0
        /*0204*/ 	.word	0x000000ff
        /*0208*/ 	.word	0x00000050
        /*020c*/ 	.short	0x0100
        /*020e*/ 	.byte	0x08
	.zero		1


	//   ....[21]....
        /*0210*/ 	.word	0x000003b0
        /*0214*/ 	.word	0x000000ff
        /*0218*/ 	.word	0x000000b0
        /*021c*/ 	.short	0x0100
        /*021e*/ 	.byte	0x08
	.zero		1


	//   ....[22]....
        /*0220*/ 	.word	0x000003c0
        /*0224*/ 	.word	0x000000ff
        /*0228*/ 	.word	0x00000058
        /*022c*/ 	.short	0x0100
        /*022e*/ 	.byte	0x08
	.zero		1


	//   ....[23]....
        /*0230*/ 	.word	0x000003d0
        /*0234*/ 	.word	0x000000ff
        /*0238*/ 	.word	0x000000b8
        /*023c*/ 	.short	0x0100
        /*023e*/ 	.byte	0x08
	.zero		1


	//   ....[24]....
        /*0240*/ 	.word	0x000006f0
        /*0244*/ 	.word	0x000000ff
        /*0248*/ 	.word	0x000000f0
        /*024c*/ 	.short	0x0100
        /*024e*/ 	.byte	0x08
	.zero		1


	//   ....[25]....
        /*0250*/ 	.word	0x00000760
        /*0254*/ 	.word	0x000000ff
        /*0258*/ 	.word	0x000000f8
        /*025c*/ 	.short	0x0100
        /*025e*/ 	.byte	0x08
	.zero		1


	//   ....[26]....
        /*0260*/ 	.word	0x00000780
        /*0264*/ 	.word	0x000000ff
        /*0268*/ 	.word	0x000000d0
        /*026c*/ 	.short	0x0100
        /*026e*/ 	.byte	0x09
	.zero		1


	//   ....[27]....
        /*0270*/ 	.word	0x00000790
        /*0274*/ 	.word	0x000000ff
        /*0278*/ 	.word	0x000000d8
        /*027c*/ 	.short	0x0100
        /*027e*/ 	.byte	0x09
	.zero		1


	//   ....[28]....
        /*0280*/ 	.word	0x000007a0
        /*0284*/ 	.word	0x000000ff
        /*0288*/ 	.word	0x000000e0
        /*028c*/ 	.short	0x0100
        /*028e*/ 	.byte	0x09
	.zero		1


	//   ....[29]....
        /*0290*/ 	.word	0x000007b0
        /*0294*/ 	.word	0x000000ff
        /*0298*/ 	.word	0x000000e8
        /*029c*/ 	.short	0x0100
        /*029e*/ 	.byte	0x09
	.zero		1


	//   ....[30]....
        /*02a0*/ 	.word	0x00001660
        /*02a4*/ 	.word	0x000000ff
        /*02a8*/ 	.word	0xfffffff8
        /*02ac*/ 	.short	0x010a
        /*02ae*/ 	.byte	0x2b
	.zero		1


	//   ....[31]....
        /*02b0*/ 	.word	0x00001830
        /*02b4*/ 	.word	0x00000003
        /*02b8*/ 	.word	0x00000000
        /*02bc*/ 	.short	0x010a
        /*02be*/ 	.byte	0x3f
	.zero		1


	//   ....[32]....
        /*02c0*/ 	.word	0x00001870
        /*02c4*/ 	.word	0x00000003
        /*02c8*/ 	.word	0x00000000
        /*02cc*/ 	.short	0x010a
        /*02ce*/ 	.byte	0x3f
	.zero		1


	//   ....[33]....
        /*02d0*/ 	.word	0x00002170
        /*02d4*/ 	.word	0x000000ff
        /*02d8*/ 	.word	0x00000000
        /*02dc*/ 	.short	0x010a
        /*02de*/ 	.byte	0x06
	.zero		1


	//   ....[34]....
        /*02e0*/ 	.word	0x000021b0
        /*02e4*/ 	.word	0x000000ff
        /*02e8*/ 	.word	0x00000000
        /*02ec*/ 	.short	0x010a
        /*02ee*/ 	.byte	0x06
	.zero		1


	//   ....[35]....
        /*02f0*/ 	.word	0x00002a10
        /*02f4*/ 	.word	0x000000ff
        /*02f8*/ 	.word	0x00000000
        /*02fc*/ 	.short	0x0101
        /*02fe*/ 	.byte	0x06
	.zero		1


	//   ....[36]....
        /*0300*/ 	.word	0x00002b10
        /*0304*/ 	.word	0x00000003
        /*0308*/ 	.word	0x00000000
        /*030c*/ 	.short	0x0101
        /*030e*/ 	.byte	0x29
	.zero		1


	//   ....[37]....
        /*0310*/ 	.word	0x00002be0
        /*0314*/ 	.word	0x000000ff
        /*0318*/ 	.word	0x00000000
        /*031c*/ 	.short	0x0101
        /*031e*/ 	.byte	0x06
	.zero		1


	//   ....[38]....
        /*0320*/ 	.word	0x00002c50
        /*0324*/ 	.word	0x000000ff
        /*0328*/ 	.word	0x00000008
        /*032c*/ 	.short	0x010a
        /*032e*/ 	.byte	0x2b
	.zero		1


	//   ....[39]....
        /*0330*/ 	.word	0x00005100
        /*0334*/ 	.word	0x00000000
        /*0338*/ 	.word	0x00000000
        /*033c*/ 	.short	0x0101
        /*033e*/ 	.byte	0x29
	.zero		1


	//   ....[40]....
        /*0340*/ 	.word	0x000059f0
        /*0344*/ 	.word	0x0000000b
        /*0348*/ 	.word	0x00000060
        /*034c*/ 	.short	0x010a
        /*034e*/ 	.byte	0x3f
	.zero		1


	//   ....[41]....
        /*0350*/ 	.word	0x00005db0
        /*0354*/ 	.word	0x00000006
        /*0358*/ 	.word	0x000000f8
        /*035c*/ 	.short	0x0101
        /*035e*/ 	.byte	0x3f
	.zero		1


	//   ....[42]....
        /*0360*/ 	.word	0x000064d0
        /*0364*/ 	.word	0x00000007
        /*0368*/ 	.word	0x00000000
        /*036c*/ 	.short	0x010a
        /*036e*/ 	.byte	0x3f
	.zero		1


	//   ....[43]....
        /*0370*/ 	.word	0x00006550
        /*0374*/ 	.word	0x00000006
        /*0378*/ 	.word	0x00000000
        /*037c*/ 	.short	0x010a
        /*037e*/ 	.byte	0x3f
	.zero		1


	//   ....[44]....
        /*0380*/ 	.word	0x000065e0
        /*0384*/ 	.word	0x00000007
        /*0388*/ 	.word	0x00000000
        /*038c*/ 	.short	0x010a
        /*038e*/ 	.byte	0x3f
	.zero		1


	//   ....[45]....
        /*0390*/ 	.word	0x00006670
        /*0394*/ 	.word	0x00000006
        /*0398*/ 	.word	0x00000000
        /*039c*/ 	.short	0x010a
        /*039e*/ 	.byte	0x3f
	.zero		1


	//   ....[46]....
        /*03a0*/ 	.word	0x00006700
        /*03a4*/ 	.word	0x00000007
        /*03a8*/ 	.word	0x00000000
        /*03ac*/ 	.short	0x010a
        /*03ae*/ 	.byte	0x3f
	.zero		1


	//   ....[47]....
        /*03b0*/ 	.word	0x00006790
        /*03b4*/ 	.word	0x00000006
        /*03b8*/ 	.word	0x00000000
        /*03bc*/ 	.short	0x010a
        /*03be*/ 	.byte	0x3f
	.zero		1


	//   ....[48]....
        /*03c0*/ 	.word	0x00006820
        /*03c4*/ 	.word	0x00000007
        /*03c8*/ 	.word	0x00000000
        /*03cc*/ 	.short	0x010a
        /*03ce*/ 	.byte	0x3f
	.zero		1


	//   ....[49]....
        /*03d0*/ 	.word	0x000068b0
        /*03d4*/ 	.word	0x00000006
        /*03d8*/ 	.word	0x00000000
        /*03dc*/ 	.short	0x010a
        /*03de*/ 	.byte	0x3f
	.zero		1


	//   ....[50]....
        /*03e0*/ 	.word	0x00006940
        /*03e4*/ 	.word	0x00000007
        /*03e8*/ 	.word	0x00000000
        /*03ec*/ 	.short	0x010a
        /*03ee*/ 	.byte	0x3f
	.zero		1


	//   ....[51]....
        /*03f0*/ 	.word	0x000069d0
        /*03f4*/ 	.word	0x00000006
        /*03f8*/ 	.word	0x00000000
        /*03fc*/ 	.short	0x010a
        /*03fe*/ 	.byte	0x3f
	.zero		1


	//   ....[52]....
        /*0400*/ 	.word	0x00006a60
        /*0404*/ 	.word	0x00000007
        /*0408*/ 	.word	0x00000000
        /*040c*/ 	.short	0x010a
        /*040e*/ 	.byte	0x3f
	.zero		1


	//   ....[53]....
        /*0410*/ 	.word	0x00006af0
        /*0414*/ 	.word	0x00000005
        /*0418*/ 	.word	0x00000000
        /*041c*/ 	.short	0x010a
        /*041e*/ 	.byte	0x3f
	.zero		1


	//   ....[54]....
        /*0420*/ 	.word	0x00006b60
        /*0424*/ 	.word	0x00000003
        /*0428*/ 	.word	0xfffffff8
        /*042c*/ 	.short	0x010a
        /*042e*/ 	.byte	0x3f
	.zero		1


	//   ....[55]....
        /*0430*/ 	.word	0x00006bb0
        /*0434*/ 	.word	0x00000003
        /*0438*/ 	.word	0x00000000
        /*043c*/ 	.short	0x010a
        /*043e*/ 	.byte	0x3f
	.zero		1


	//   ....[56]....
        /*0440*/ 	.word	0x00006c10
        /*0444*/ 	.word	0x00000004
        /*0448*/ 	.word	0x00000000
        /*044c*/ 	.short	0x010a
        /*044e*/ 	.byte	0x3f
	.zero		1


	//   ....[57]....
        /*0450*/ 	.word	0x00006c70
        /*0454*/ 	.word	0x00000003
        /*0458*/ 	.word	0x00000008
        /*045c*/ 	.short	0x010a
        /*045e*/ 	.byte	0x3f
	.zero		1


	//   ....[58]....
        /*0460*/ 	.word	0x00006d40
        /*0464*/ 	.word	0x0000000b
        /*0468*/ 	.word	0x00000060
        /*046c*/ 	.short	0x010a
        /*046e*/ 	.byte	0x3f
	.zero		1


	//   ....[59]....
        /*0470*/ 	.word	0x00006e10
        /*0474*/ 	.word	0x00000007
        /*0478*/ 	.word	0x00000000
        /*047c*/ 	.short	0x010a
        /*047e*/ 	.byte	0x3f
	.zero		1


	//   ....[60]....
        /*0480*/ 	.word	0x00006e60
        /*0484*/ 	.word	0x00000006
        /*0488*/ 	.word	0x00000000
        /*048c*/ 	.short	0x010a
        /*048e*/ 	.byte	0x3f
	.zero		1


	//   ....[61]....
        /*0490*/ 	.word	0x00006eb0
        /*0494*/ 	.word	0x00000007
        /*0498*/ 	.word	0x00000000
        /*049c*/ 	.short	0x010a
        /*049e*/ 	.byte	0x3f
	.zero		1


	//   ....[62]....
        /*04a0*/ 	.word	0x00006f00
        /*04a4*/ 	.word	0x00000006
        /*04a8*/ 	.word	0x00000000
        /*04ac*/ 	.short	0x010a
        /*04ae*/ 	.byte	0x3f
	.zero		1


	//   ....[63]....
        /*04b0*/ 	.word	0x00006f50
        /*04b4*/ 	.word	0x00000007
        /*04b8*/ 	.word	0x00000000
        /*04bc*/ 	.short	0x010a
        /*04be*/ 	.byte	0x3f
	.zero		1


	//   ....[64]....
        /*04c0*/ 	.word	0x00006fa0
        /*04c4*/ 	.word	0x00000006
        /*04c8*/ 	.word	0x00000000
        /*04cc*/ 	.short	0x010a
        /*04ce*/ 	.byte	0x3f
	.zero		1


	//   ....[65]....
        /*04d0*/ 	.word	0x00006ff0
        /*04d4*/ 	.word	0x00000007
        /*04d8*/ 	.word	0x00000000
        /*04dc*/ 	.short	0x010a
        /*04de*/ 	.byte	0x3f
	.zero		1


	//   ....[66]....
        /*04e0*/ 	.word	0x00007040
        /*04e4*/ 	.word	0x00000006
        /*04e8*/ 	.word	0x00000000
        /*04ec*/ 	.short	0x010a
        /*04ee*/ 	.byte	0x3f
	.zero		1


	//   ....[67]....
        /*04f0*/ 	.word	0x00007090
        /*04f4*/ 	.word	0x00000007
        /*04f8*/ 	.word	0x00000000
        /*04fc*/ 	.short	0x010a
        /*04fe*/ 	.byte	0x3f
	.zero		1


	//   ....[68]....
        /*0500*/ 	.word	0x000070e0
        /*0504*/ 	.word	0x00000006
        /*0508*/ 	.word	0x00000000
        /*050c*/ 	.short	0x010a
        /*050e*/ 	.byte	0x3f
	.zero		1


	//   ....[69]....
        /*0510*/ 	.word	0x00007130
        /*0514*/ 	.word	0x00000007
        /*0518*/ 	.word	0x00000000
        /*051c*/ 	.short	0x010a
        /*051e*/ 	.byte	0x3f
	.zero		1


	//----- nvinfo : EIATTR_NUM_MBARRIERS
	.align		4
.L_37:
        /*0520*/ 	.byte	0x03, 0x38
        /*0522*/ 	.short	0x001e


	//----- nvinfo : EIATTR_EXIT_INSTR_OFFSETS
	.align		4
        /*0524*/ 	.byte	0x04, 0x1c
        /*0526*/ 	.short	(.L_39 - .L_38)


	//   ....[0]....
.L_38:
        /*0528*/ 	.word	0x000012b0


	//   ....[1]....
        /*052c*/ 	.word	0x00001310


	//   ....[2]....
        /*0530*/ 	.word	0x00005720


	//   ....[3]....
        /*0534*/ 	.word	0x00005750


	//   ....[4]....
        /*0538*/ 	.word	0x00006b40


	//----- nvinfo : EIATTR_MAX_THREADS
	.align		4
.L_39:
        /*053c*/ 	.byte	0x04, 0x05
        /*053e*/ 	.short	(.L_41 - .L_40)
.L_40:
        /*0540*/ 	.word	0x00000180
        /*0544*/ 	.word	0x00000001
        /*0548*/ 	.word	0x00000001


	//----- nvinfo : EIATTR_CRS_STACK_SIZE
	.align		4
.L_41:
        /*054c*/ 	.byte	0x04, 0x1e
        /*054e*/ 	.short	(.L_43 - .L_42)
.L_42:
        /*0550*/ 	.word	0x00000000


	//----- nvinfo : EIATTR_CBANK_PARAM_SIZE
	.align		4
.L_43:
        /*0554*/ 	.byte	0x03, 0x19
        /*0556*/ 	.short	0x0470


	//----- nvinfo : EIATTR_PARAM_CBANK
	.align		4
        /*0558*/ 	.byte	0x04, 0x0a
        /*055a*/ 	.short	(.L_45 - .L_44)
	.align		4
.L_44:
        /*055c*/ 	.word	index@(.nv.constant0._ZN7cutlass13device_kernelINS_4gemm6kernel13GemmUniversalIN4cute5tupleIJiiiiEEENS1_10collective13CollectiveMmaINS1_34MainloopSm90TmaGmmaWarpSpecializedILi12ENS5_IJNS4_1CILi1EEESB_SB_EEENS1_32KernelTmaWarpSpecializedPingpongEEENS5_IJNSA_ILi64EEENSA_ILi80EEENSA_ILi128EEEEEEaNS5_IJlSB_lEEEaSJ_NS4_8TiledMMAINS4_8MMA_AtomIJNS4_4SM904GMMA26MMA_64x16x32_S32S8S8_SS_TNEEEENS4_6LayoutISC_NS5_IJNSA_ILi0EEESR_SR_EEEEENS5_IJNS4_10UnderscoreESU_SU_EEEEENS4_13SM90_TMA_LOADENS4_14ComposedLayoutINS4_7SwizzleILi3ELi4ELi3EEENS4_18smem_ptr_flag_bitsILi8EEENSQ_INS5_IJNSA_ILi8EEESH_EEENS5_IJSH_SB_EEEEEEEvNS4_8identityESX_S17_vS18_EENS_8epilogue10collective6detail29Sm90TmaWarpSpecializedAdapterINS1B_15DefaultEpilogueIaSJ_SJ_NS1A_6thread17LinearCombinationIaLi1EiiLNS1F_9ScaleType4KindE0ELNS_15FloatRoundStyleE2EaEENS1_15EpilogueDefaultEEEEEvvEEEEvNT_6ParamsE)
        /*0560*/ 	.short	0x0210
        /*0562*/ 	.short	0x0470


	//----- nvinfo : EIATTR_SW_WAR
	.align		4
.L_45:
        /*0564*/ 	.byte	0x04, 0x36
        /*0566*/ 	.short	(.L_47 - .L_46)
.L_46:
        /*0568*/ 	.word	0x00000008
.L_47:


//--------------------- .nv.callgraph             --------------------------
	.section	.nv.callgraph,"",@"SHT_CUDA_CALLGRAPH"
	.align	4
	.sectionentsize	8
	.align		4
        /*0000*/ 	.word	0x00000000
	.align		4
        /*0004*/ 	.word	0xffffffff
	.align		4
        /*0008*/ 	.word	index@(_ZN7cutlass13device_kernelINS_4gemm6kernel13GemmUniversalIN4cute5tupleIJiiiiEEENS1_10collective13CollectiveMmaINS1_34MainloopSm90TmaGmmaWarpSpecializedILi12ENS5_IJNS4_1CILi1EEESB_SB_EEENS1_32KernelTmaWarpSpecializedPingpongEEENS5_IJNSA_ILi64EEENSA_ILi80EEENSA_ILi128EEEEEEaNS5_IJlSB_lEEEaSJ_NS4_8TiledMMAINS4_8MMA_AtomIJNS4_4SM904GMMA26MMA_64x16x32_S32S8S8_SS_TNEEEENS4_6LayoutISC_NS5_IJNSA_ILi0EEESR_SR_EEEEENS5_IJNS4_10UnderscoreESU_SU_EEEEENS4_13SM90_TMA_LOADENS4_14ComposedLayoutINS4_7SwizzleILi3ELi4ELi3EEENS4_18smem_ptr_flag_bitsILi8EEENSQ_INS5_IJNSA_ILi8EEESH_EEENS5_IJSH_SB_EEEEEEEvNS4_8identityESX_S17_vS18_EENS_8epilogue10collective6detail29Sm90TmaWarpSpecializedAdapterINS1B_15DefaultEpilogueIaSJ_SJ_NS1A_6thread17LinearCombinationIaLi1EiiLNS1F_9ScaleType4KindE0ELNS_15FloatRoundStyleE2EaEENS1_15EpilogueDefaultEEEEEvvEEEEvNT_6ParamsE)
	.align		4
        /*000c*/ 	.word	index@(__assertfail)
	.align		4
        /*0010*/ 	.word	0x00000000
	.align		4
        /*0014*/ 	.word	0xfffffffe
	.align		4
        /*0018*/ 	.word	0x00000000
	.align		4
        /*001c*/ 	.word	0xfffffffd
	.align		4
        /*0020*/ 	.word	0x00000000
	.align		4
        /*0024*/ 	.word	0xfffffffc


//--------------------- .nv.constant4             --------------------------
	.section	.nv.constant4,"a",@progbits
	.align	8
	.align		8
.nv.constant4:
        /*0000*/ 	.dword	__assertfail
	.align		8
        /*0008*/ 	.dword	__unnamed_1
	.align		8
        /*0010*/ 	.dword	_ZN39_INTERNAL_6ee6973b_4_k_cu_be9b99c3_51684cuda3std3__45__cpo5beginE
	.align		8
        /*0018*/ 	.dword	_ZN39_INTERNAL_6ee6973b_4_k_cu_be9b99c3_51684cuda3std3__45__cpo3endE
	.align		8
        /*0020*/ 	.dword	_ZN39_INTERNAL_6ee6973b_4_k_cu_be9b99c3_51684cuda3std3__45__cpo6cbeginE
	.align		8
        /*0028*/ 	.dword	_ZN39_INTERNAL_6ee6973b_4_k_cu_be9b99c3_51684cuda3std3__45__cpo4cendE
	.align		8
        /*0030*/ 	.dword	_ZN39_INTERNAL_6ee6973b_4_k_cu_be9b99c3_51684cuda3std3__441_GLOBAL__N__6ee6973b_4_k_cu_be9b99c3_51686ignoreE
	.align		8
        /*0038*/ 	.dword	_ZN39_INTERNAL_6ee6973b_4_k_cu_be9b99c3_51684cuda3std3__419piecewise_constructE
	.align		8
        /*0040*/ 	.dword	_ZN39_INTERNAL_6ee6973b_4_k_cu_be9b99c3_51684cuda3std3__48in_placeE
	.align		8
        /*0048*/ 	.dword	_ZN39_INTERNAL_6ee6973b_4_k_cu_be9b99c3_51684cuda3std6ranges3__45__cpo4swapE
	.align		8
        /*0050*/ 	.dword	_ZN39_INTERNAL_6ee6973b_4_k_cu_be9b99c3_51684cuda3std6ranges3__45__cpo9iter_moveE
	.align		8
        /*0058*/ 	.dword	_ZN39_INTERNAL_6ee6973b_4_k_cu_be9b99c3_51684cute7productE
	.align		8
        /*0060*/ 	.dword	_ZN39_INTERNAL_6ee6973b_4_k_cu_be9b99c3_51684cute1_E
	.align		8
        /*0068*/ 	.dword	$str$22
	.align		8
        /*0070*/ 	.dword	$str$23


//--------------------- .text._ZN7cutlass13device_kernelINS_4gemm6kernel13GemmUniversalIN4cute5tupleIJiiiiEEENS1_10collective13CollectiveMmaINS1_34MainloopSm90TmaGmmaWarpSpecializedILi12ENS5_IJNS4_1CILi1EEESB_SB_EEENS1_32KernelTmaWarpSpecializedPingpongEEENS5_IJNSA_ILi64EEENSA_ILi80EEENSA_ILi128EEEEEEaNS5_IJlSB_lEEEaSJ_NS4_8TiledMMAINS4_8MMA_AtomIJNS4_4SM904GMMA26MMA_64x16x32_S32S8S8_SS_TNEEEENS4_6LayoutISC_NS5_IJNSA_ILi0EEESR_SR_EEEEENS5_IJNS4_10UnderscoreESU_SU_EEEEENS4_13SM90_TMA_LOADENS4_14ComposedLayoutINS4_7SwizzleILi3ELi4ELi3EEENS4_18smem_ptr_flag_bitsILi8EEENSQ_INS5_IJNSA_ILi8EEESH_EEENS5_IJSH_SB_EEEEEEEvNS4_8identityESX_S17_vS18_EENS_8epilogue10collective6detail29Sm90TmaWarpSpecializedAdapterINS1B_15DefaultEpilogueIaSJ_SJ_NS1A_6thread17LinearCombinationIaLi1EiiLNS1F_9ScaleType4KindE0ELNS_15FloatRoundStyleE2EaEENS1_15EpilogueDefaultEEEEEvvEEEEvNT_6ParamsE --------------------------
	.section	.text._ZN7cutlass13device_kernelINS_4gemm6kernel13GemmUniversalIN4cute5tupleIJiiiiEEENS1_10collective13CollectiveMmaINS1_34MainloopSm90TmaGmmaWarpSpecializedILi12ENS5_IJNS4_1CILi1EEESB_SB_EEENS1_32KernelTmaWarpSpecializedPingpongEEENS5_IJNSA_ILi64EEENSA_ILi80EEENSA_ILi128EEEEEEaNS5_IJlSB_lEEEaSJ_NS4_8TiledMMAINS4_8MMA_AtomIJNS4_4SM904GMMA26MMA_64x16x32_S32S8S8_SS_TNEEEENS4_6LayoutISC_NS5_IJNSA_ILi0EEESR_SR_EEEEENS5_IJNS4_10UnderscoreESU_SU_EEEEENS4_13SM90_TMA_LOADENS4_14ComposedLayoutINS4_7SwizzleILi3ELi4ELi3EEENS4_18smem_ptr_flag_bitsILi8EEENSQ_INS5_IJNSA_ILi8EEESH_EEENS5_IJSH_SB_EEEEEEEvNS4_8identityESX_S17_vS18_EENS_8epilogue10collective6detail29Sm90TmaWarpSpecializedAdapterINS1B_15DefaultEpilogueIaSJ_SJ_NS1A_6thread17LinearCombinationIaLi1EiiLNS1F_9ScaleType4KindE0ELNS_15FloatRoundStyleE2EaEENS1_15EpilogueDefaultEEEEEvvEEEEvNT_6ParamsE,"ax",@progbits
	.align	128
.text._ZN7cutlass13device_kernelINS_4gemm6kernel13GemmUniversalIN4cute5tupleIJiiiiEEENS1_10collective13CollectiveMmaINS1_34MainloopSm90TmaGmmaWarpSpecializedILi12ENS5_IJNS4_1CILi1EEESB_SB_EEENS1_32KernelTmaWarpSpecializedPingpongEEENS5_IJNSA_ILi64EEENSA_ILi80EEENSA_ILi128EEEEEEaNS5_IJlSB_lEEEaSJ_NS4_8TiledMMAINS4_8MMA_AtomIJNS4_4SM904GMMA26MMA_64x16x32_S32S8S8_SS_TNEEEENS4_6LayoutISC_NS5_IJNSA_ILi0EEESR_SR_EEEEENS5_IJNS4_10UnderscoreESU_SU_EEEEENS4_13SM90_TMA_LOADENS4_14ComposedLayoutINS4_7SwizzleILi3ELi4ELi3EEENS4_18smem_ptr_flag_bitsILi8EEENSQ_INS5_IJNSA_ILi8EEESH_EEENS5_IJSH_SB_EEEEEEEvNS4_8identityESX_S17_vS18_EENS_8epilogue10collective6detail29Sm90TmaWarpSpecializedAdapterINS1B_15DefaultEpilogueIaSJ_SJ_NS1A_6thread17LinearCombinationIaLi1EiiLNS1F_9ScaleType4KindE0ELNS_15FloatRoundStyleE2EaEENS1_15EpilogueDefaultEEEEEvvEEEEvNT_6ParamsE:
        .type           _ZN7cutlass13device_kernelINS_4gemm6kernel13GemmUniversalIN4cute5tupleIJiiiiEEENS1_10collective13CollectiveMmaINS1_34MainloopSm90TmaGmmaWarpSpecializedILi12ENS5_IJNS4_1CILi1EEESB_SB_EEENS1_32KernelTmaWarpSpecializedPingpongEEENS5_IJNSA_ILi64EEENSA_ILi80EEENSA_ILi128EEEEEEaNS5_IJlSB_lEEEaSJ_NS4_8TiledMMAINS4_8MMA_AtomIJNS4_4SM904GMMA26MMA_64x16x32_S32S8S8_SS_TNEEEENS4_6LayoutISC_NS5_IJNSA_ILi0EEESR_SR_EEEEENS5_IJNS4_10UnderscoreESU_SU_EEEEENS4_13SM90_TMA_LOADENS4_14ComposedLayoutINS4_7SwizzleILi3ELi4ELi3EEENS4_18smem_ptr_flag_bitsILi8EEENSQ_INS5_IJNSA_ILi8EEESH_EEENS5_IJSH_SB_EEEEEEEvNS4_8identityESX_S17_vS18_EENS_8epilogue10collective6detail29Sm90TmaWarpSpecializedAdapterINS1B_15DefaultEpilogueIaSJ_SJ_NS1A_6thread17LinearCombinationIaLi1EiiLNS1F_9ScaleType4KindE0ELNS_15FloatRoundStyleE2EaEENS1_15EpilogueDefaultEEEEEvvEEEEvNT_6ParamsE,@function
        .size           _ZN7cutlass13device_kernelINS_4gemm6kernel13GemmUniversalIN4cute5tupleIJiiiiEEENS1_10collective13CollectiveMmaINS1_34MainloopSm90TmaGmmaWarpSpecializedILi12ENS5_IJNS4_1CILi1EEESB_SB_EEENS1_32KernelTmaWarpSpecializedPingpongEEENS5_IJNSA_ILi64EEENSA_ILi80EEENSA_ILi128EEEEEEaNS5_IJlSB_lEEEaSJ_NS4_8TiledMMAINS4_8MMA_AtomIJNS4_4SM904GMMA26MMA_64x16x32_S32S8S8_SS_TNEEEENS4_6LayoutISC_NS5_IJNSA_ILi0EEESR_SR_EEEEENS5_IJNS4_10UnderscoreESU_SU_EEEEENS4_13SM90_TMA_LOADENS4_14ComposedLayoutINS4_7SwizzleILi3ELi4ELi3EEENS4_18smem_ptr_flag_bitsILi8EEENSQ_INS5_IJNSA_ILi8EEESH_EEENS5_IJSH_SB_EEEEEEEvNS4_8identityESX_S17_vS18_EENS_8epilogue10collective6detail29Sm90TmaWarpSpecializedAdapterINS1B_15DefaultEpilogueIaSJ_SJ_NS1A_6thread17LinearCombinationIaLi1EiiLNS1F_9ScaleType4KindE0ELNS_15FloatRoundStyleE2EaEENS1_15EpilogueDefaultEEEEEvvEEEEvNT_6ParamsE,(.L_x_170 - _ZN7cutlass13device_kernelINS_4gemm6kernel13GemmUniversalIN4cute5tupleIJiiiiEEENS1_10collective13CollectiveMmaINS1_34MainloopSm90TmaGmmaWarpSpecializedILi12ENS5_IJNS4_1CILi1EEESB_SB_EEENS1_32KernelTmaWarpSpecializedPingpongEEENS5_IJNSA_ILi64EEENSA_ILi80EEENSA_ILi128EEEEEEaNS5_IJlSB_lEEEaSJ_NS4_8TiledMMAINS4_8MMA_AtomIJNS4_4SM904GMMA26MMA_64x16x32_S32S8S8_SS_TNEEEENS4_6LayoutISC_NS5_IJNSA_ILi0EEESR_SR_EEEEENS5_IJNS4_10UnderscoreESU_SU_EEEEENS4_13SM90_TMA_LOADENS4_14ComposedLayoutINS4_7SwizzleILi3ELi4ELi3EEENS4_18smem_ptr_flag_bitsILi8EEENSQ_INS5_IJNSA_ILi8EEESH_EEENS5_IJSH_SB_EEEEEEEvNS4_8identityESX_S17_vS18_EENS_8epilogue10collective6detail29Sm90TmaWarpSpecializedAdapterINS1B_15DefaultEpilogueIaSJ_SJ_NS1A_6thread17LinearCombinationIaLi1EiiLNS1F_9ScaleType4KindE0ELNS_15FloatRoundStyleE2EaEENS1_15EpilogueDefaultEEEEEvvEEEEvNT_6ParamsE)
        .other          _ZN7cutlass13device_kernelINS_4gemm6kernel13GemmUniversalIN4cute5tupleIJiiiiEEENS1_10collective13CollectiveMmaINS1_34MainloopSm90TmaGmmaWarpSpecializedILi12ENS5_IJNS4_1CILi1EEESB_SB_EEENS1_32KernelTmaWarpSpecializedPingpongEEENS5_IJNSA_ILi64EEENSA_ILi80EEENSA_ILi128EEEEEEaNS5_IJlSB_lEEEaSJ_NS4_8TiledMMAINS4_8MMA_AtomIJNS4_4SM904GMMA26MMA_64x16x32_S32S8S8_SS_TNEEEENS4_6LayoutISC_NS5_IJNSA_ILi0EEESR_SR_EEEEENS5_IJNS4_10UnderscoreESU_SU_EEEEENS4_13SM90_TMA_LOADENS4_14ComposedLayoutINS4_7SwizzleILi3ELi4ELi3EEENS4_18smem_ptr_flag_bitsILi8EEENSQ_INS5_IJNSA_ILi8EEESH_EEENS5_IJSH_SB_EEEEEEEvNS4_8identityESX_S17_vS18_EENS_8epilogue10collective6detail29Sm90TmaWarpSpecializedAdapterINS1B_15DefaultEpilogueIaSJ_SJ_NS1A_6thread17LinearCombinationIaLi1EiiLNS1F_9ScaleType4KindE0ELNS_15FloatRoundStyleE2EaEENS1_15EpilogueDefaultEEEEEvvEEEEvNT_6ParamsE,@"STO_CUDA_ENTRY STV_DEFAULT"
_ZN7cutlass13device_kernelINS_4gemm6kernel13GemmUniversalIN4cute5tupleIJiiiiEEENS1_10collective13CollectiveMmaINS1_34MainloopSm90TmaGmmaWarpSpecializedILi12ENS5_IJNS4_1CILi1EEESB_SB_EEENS1_32KernelTmaWarpSpecializedPingpongEEENS5_IJNSA_ILi64EEENSA_ILi80EEENSA_ILi128EEEEEEaNS5_IJlSB_lEEEaSJ_NS4_8TiledMMAINS4_8MMA_AtomIJNS4_4SM904GMMA26MMA_64x16x32_S32S8S8_SS_TNEEEENS4_6LayoutISC_NS5_IJNSA_ILi0EEESR_SR_EEEEENS5_IJNS4_10UnderscoreESU_SU_EEEEENS4_13SM90_TMA_LOADENS4_14ComposedLayoutINS4_7SwizzleILi3ELi4ELi3EEENS4_18smem_ptr_flag_bitsILi8EEENSQ_INS5_IJNSA_ILi8EEESH_EEENS5_IJSH_SB_EEEEEEEvNS4_8identityESX_S17_vS18_EENS_8epilogue10collective6detail29Sm90TmaWarpSpecializedAdapterINS1B_15DefaultEpilogueIaSJ_SJ_NS1A_6thread17LinearCombinationIaLi1EiiLNS1F_9ScaleType4KindE0ELNS_15FloatRoundStyleE2EaEENS1_15EpilogueDefaultEEEEEvvEEEEvNT_6ParamsE:
[----:B------:R-:W0:Y:S02]  /*0000*/  LDC R1, c[0x0][0x28] ;  /* 0x00000a00ff017b82 */ /* 0x000e240000000800 */
[----:B0-----:R-:W-:Y:S01]  /*0010*/  VIADD R1, R1, 0xfffffff8 ;  /* 0xfffffff801017836 */ /* 0x001fe20000000000 */
[----:B------:R-:W0:Y:S01]  /*0020*/  S2R R4, SR_TID.X ;  /* 0x0000000000047919 */ /* 0x000e220000002100 */
[----:B------:R-:W-:Y:S01]  /*0030*/  ELECT P0, URZ, PT ;  /* 0x00000000003f782f */ /* 0x000fe20003800000 */
[----:B------:R-:W-:Y:S01]  /*0040*/  BSSY B0, `(.L_x_0) ;  /* 0x000000f000007945 */ /* 0x000fe20003800000 */
[--C-:B0-----:R-:W-:Y:S02]  /*0050*/  SHF.R.U32.HI R0, RZ, 0x5, R4.reuse ;  /* 0x00000005ff007819 */ /* 0x101fe40000011604 */
[----:B------:R-:W-:-:S03]  /*0060*/  SHF.R.U32.HI R5, RZ, 0x7, R4 ;  /* 0x00000007ff057819 */ /* 0x000fc60000011604 */
[----:B------:R-:W0:Y:S04]  /*0070*/  SHFL.IDX PT, R2, R0, RZ, 0x1f ;  /* 0x00001fff00027589 */ /* 0x000e2800000e0000 */
[----:B------:R1:W2:Y:S01]  /*0080*/  SHFL.IDX PT, R7, R5, RZ, 0x1f ;  /* 0x00001fff05077589 */ /* 0x0002a200000e0000 */
[----:B0-----:R-:W-:-:S13]  /*0090*/  ISETP.NE.OR P0, PT, R2, RZ, !P0 ;  /* 0x000000ff0200720c */ /* 0x001fda0004705670 */
[----:B-12---:R-:W-:Y:S05]  /*00a0*/  @P0 BRA `(.L_x_1) ;  /* 0x0000000000200947 */ /* 0x006fea0003800000 */
[----:B------:R-:W-:Y:S02]  /*00b0*/  ULDC.64 UR4, c[0x0][0x198] ;  /* 0x0000660000047ab9 */ /* 0x000fe40000000a00 */
[----:B------:R-:W-:Y:S02]  /*00c0*/  UIADD3 UR6, UP0, UR4, 0xf0, URZ ;  /* 0x000000f004067890 */ /* 0x000fe4000ff1e03f */
[----:B------:R-:W-:Y:S02]  /*00d0*/  UIADD3 UR4, UP1, UR4, 0x1f0, URZ ;  /* 0x000001f004047890 */ /* 0x000fe4000ff3e03f */
[----:B------:R-:W-:Y:S02]  /*00e0*/  UIADD3.X UR7, URZ, UR5, URZ, UP0, !UPT ;  /* 0x000000053f077290 */ /* 0x000fe400087fe43f */
[----:B------:R-:W-:-:S07]  /*00f0*/  UIADD3.X UR5, URZ, UR5, URZ, UP1, !UPT ;  /* 0x000000053f057290 */ /* 0x000fce0008ffe43f */
[----:B------:R0:W-:Y:S02]  /*0100*/  UTMACCTL.PF [UR6] ;  /* 0x00000000060079b9 */ /* 0x0001e40008040000 */
[----:B------:R0:W-:Y:S02]  /*0110*/  UTMACCTL.PF [UR4] ;  /* 0x00000000040079b9 */ /* 0x0001e40008040000 */
[----:B0-----:R-:W-:Y:S01]  /*0120*/  NOP ;  /* 0x0000000000007918 */ /* 0x001fe20000000000 */
.L_x_1:
[----:B------:R-:W-:Y:S05]  /*0130*/  BSYNC B0 ;  /* 0x0000000000007941 */ /* 0x000fea0003800000 */
.L_x_0:
[----:B------:R-:W0:Y:S02]  /*0140*/  SHFL.IDX PT, R3, R0, RZ, 0x1f ;  /* 0x00001fff00037589 */ /* 0x000e2400000e0000 */
[----:B0-----:R-:W-:-:S13]  /*0150*/  ISETP.NE.AND P0, PT, R3, RZ, PT ;  /* 0x000000ff0300720c */ /* 0x001fda0003f05270 */
[----:B------:R-:W-:Y:S05]  /*0160*/  @P0 BRA `(.L_x_2) ;  /* 0x0000000000a40947 */ /* 0x000fea0003800000 */
[----:B------:R-:W-:Y:S01]  /*0170*/  ELECT P0, URZ, PT ;  /* 0x00000000003f782f */ /* 0x000fe20003800000 */
[----:B------:R-:W-:-:S12]  /*0180*/  BSSY B0, `(.L_x_2) ;  /* 0x0000027000007945 */ /* 0x000fd80003800000 */
[----:B------:R-:W-:Y:S05]  /*0190*/  @!P0 BRA `(.L_x_3) ;  /* 0x0000000000948947 */ /* 0x000fea0003800000 */
[----:B------:R-:W0:Y:S01]  /*01a0*/  S2UR UR8, SR_CgaCtaId ;  /* 0x00000000000879c3 */ /* 0x000e220000008800 */
[----:B------:R-:W-:Y:S01]  /*01b0*/  UMOV UR4, 0x400 ;  /* 0x0000040000047882 */ /* 0x000fe20000000000 */
[----:B------:R-:W-:Y:S01]  /*01c0*/  UMOV UR5, 0x1 ;  /* 0x0000000100057882 */ /* 0x000fe20000000000 */
[----:B------:R-:W-:Y:S02]  /*01d0*/  UMOV UR6, 0x80 ;  /* 0x0000008000067882 */ /* 0x000fe40000000000 */
[----:B------:R-:W-:-:S04]  /*01e0*/  UIADD3 UR6, -UR6, 0x100000, URZ ;  /* 0x0010000006067890 */ /* 0x000fc8000fffe13f */
[----:B------:R-:W-:Y:S02]  /*01f0*/  USHF.L.U32 UR7, UR6, 0xb, URZ ;  /* 0x0000000b06077899 */ /* 0x000fe4000800063f */
[----:B------:R-:W-:Y:S02]  /*0200*/  USHF.L.U32 UR6, UR6, 0x1, URZ ;  /* 0x0000000106067899 */ /* 0x000fe4000800063f */
[----:B0-----:R-:W-:Y:S02]  /*0210*/  ULEA UR8, UR8, UR4, 0x18 ;  /* 0x0000000408087291 */ /* 0x001fe4000f8ec03f */
[----:B------:R-:W-:-:S04]  /*0220*/  UIADD3 UR4, -UR5, 0x100000, URZ ;  /* 0x0010000005047890 */ /* 0x000fc8000fffe13f */
[----:B------:R-:W-:Y:S02]  /*0230*/  USHF.L.U32 UR5, UR4, 0xb, URZ ;  /* 0x0000000b04057899 */ /* 0x000fe4000800063f */
[----:B------:R-:W-:Y:S01]  /*0240*/  USHF.L.U32 UR4, UR4, 0x1, URZ ;  /* 0x0000000104047899 */ /* 0x000fe2000800063f */
[----:B------:R-:W0:Y:S11]  /*0250*/  FENCE.VIEW.ASYNC.S ;  /* 0x00000000000073c6 */ /* 0x000e360000000000 */
[----:B0-----:R0:W1:Y:S01]  /*0260*/  SYNCS.EXCH.64 URZ, [UR8], UR4 ;  /* 0x00000004083f75b2 */ /* 0x0010620008000100 */
[----:B------:R0:W2:Y:S01]  /*0270*/  SYNCS.EXCH.64 URZ, [UR8+0x60], UR6 ;  /* 0x00006006083f75b2 */ /* 0x0000a20008000100 */
[----:B------:R0:W3:Y:S01]  /*0280*/  SYNCS.EXCH.64 URZ, [UR8+0x8], UR4 ;  /* 0x00000804083f75b2 */ /* 0x0000e20008000100 */
[----:B------:R0:W4:Y:S01]  /*0290*/  SYNCS.EXCH.64 URZ, [UR8+0x68], UR6 ;  /* 0x00006806083f75b2 */ /* 0x0001220008000100 */
[----:B------:R0:W0:Y:S01]  /*02a0*/  SYNCS.EXCH.64 URZ, [UR8+0x10], UR4 ;  /* 0x00001004083f75b2 */ /* 0x0000220008000100 */
        /* <DEDUP_REMOVED lines=19> */
[----:B-1----:R-:W-:Y:S01]  /*03e0*/  NOP ;  /* 0x0000000000007918 */ /* 0x002fe20000000000 */
.L_x_3:
[----:B0-----:R-:W-:Y:S05]  /*03f0*/  BSYNC B0 ;  /* 0x0000000000007941 */ /* 0x001fea0003800000 */
.L_x_2:
[----:B------:R-:W0:Y:S01]  /*0400*/  SHFL.IDX PT, R6, R0, RZ, 0x1f ;  /* 0x00001fff00067589 */ /* 0x000e2200000e0000 */
[----:B------:R-:W-:Y:S01]  /*0410*/  ELECT P0, URZ, PT ;  /* 0x00000000003f782f */ /* 0x000fe20003800000 */
[----:B------:R-:W-:Y:S01]  /*0420*/  NOP ;  /* 0x0000000000007918 */ /* 0x000fe20000000000 */
[----:B------:R-:W-:Y:S01]  /*0430*/  ELECT P1, URZ, PT ;  /* 0x00000000003f782f */ /* 0x000fe20003820000 */
[----:B------:R-:W1:Y:S01]  /*0440*/  SHFL.IDX PT, R3, R0, RZ, 0x1f ;  /* 0x00001fff00037589 */ /* 0x000e6200000e0000 */
[----:B------:R-:W-:Y:S01]  /*0450*/  UMOV UR4, 0x20 ;  /* 0x0000002000047882 */ /* 0x000fe20000000000 */
[----:B------:R-:W-:Y:S01]  /*0460*/  UMOV UR11, 0x80 ;  /* 0x00000080000b7882 */ /* 0x000fe20000000000 */
[----:B------:R-:W-:Y:S01]  /*0470*/  NOP ;  /* 0x0000000000007918 */ /* 0x000fe20000000000 */
[----:B------:R-:W5:Y:S01]  /*0480*/  SHFL.IDX PT, R5, R5, RZ, 0x1f ;  /* 0x00001fff05057589 */ /* 0x000f6200000e0000 */
[C---:B------:R-:W-:Y:S01]  /*0490*/  VIADD R31, R7.reuse, 0xffffffff ;  /* 0xffffffff071f7836 */ /* 0x040fe20000000000 */
[----:B------:R-:W-:Y:S01]  /*04a0*/  ULDC.64 UR48, c[0x0][0x208] ;  /* 0x0000820000307ab9 */ /* 0x000fe20000000a00 */
[----:B------:R-:W-:-:S03]  /*04b0*/  ISETP.NE.AND P2, PT, R7, RZ, PT ;  /* 0x000000ff0700720c */ /* 0x000fc60003f45270 */
[----:B------:R-:W-:Y:S02]  /*04c0*/  ISETP.GE.U32.AND P3, PT, R31, 0x2, PT ;  /* 0x000000021f00780c */ /* 0x000fe40003f66070 */
[----:B0-----:R-:W-:Y:S02]  /*04d0*/  ISETP.NE.OR P0, PT, R6, RZ, !P0 ;  /* 0x000000ff0600720c */ /* 0x001fe40004705670 */
[----:B-1----:R-:W-:Y:S02]  /*04e0*/  ISETP.NE.OR P1, PT, R3, RZ, !P1 ;  /* 0x000000ff0300720c */ /* 0x002fe40004f25670 */
[----:B------:R-:W-:Y:S02]  /*04f0*/  SHF.R.S32.HI R3, RZ, 0x1f, R2 ;  /* 0x0000001fff037819 */ /* 0x000fe40000011402 */
[----:B-----5:R-:W-:Y:S02]  /*0500*/  R2UR UR43, R5 ;  /* 0x00000000052b72ca */ /* 0x020fe400000e0000 */
[----:B------:R-:W-:-:S05]  /*0510*/  LEA.HI R3, R3, R2, RZ, 0x2 ;  /* 0x0000000203037211 */ /* 0x000fca00078f10ff */
[----:B------:R-:W-:Y:S01]  /*0520*/  VOTEU.ALL UP0, P0 ;  /* 0x00000000003f7886 */ /* 0x000fe20000000000 */
[----:B------:R-:W-:Y:S01]  /*0530*/  LOP3.LUT R3, R3, 0xfffffffc, RZ, 0xc0, !PT ;  /* 0xfffffffc03037812 */ /* 0x000fe200078ec0ff */
[----:B------:R-:W-:-:S03]  /*0540*/  VOTEU.ALL UP1, P1 ;  /* 0x00000000003f7886 */ /* 0x000fc60000820000 */
[----:B------:R-:W0:Y:S01]  /*0550*/  @!UP0 S2UR UR7, SR_CgaCtaId ;  /* 0x00000000000789c3 */ /* 0x000e220000008800 */
[----:B------:R-:W-:Y:S01]  /*0560*/  @!UP0 UMOV UR6, 0x400 ;  /* 0x0000040000068882 */ /* 0x000fe20000000000 */
[----:B------:R-:W-:-:S04]  /*0570*/  @!UP0 UIADD3 UR4, -UR4, 0x100000, URZ ;  /* 0x0010000004048890 */ /* 0x000fc8000fffe13f */
[----:B------:R-:W-:Y:S02]  /*0580*/  @!UP0 USHF.L.U32 UR5, UR4, 0xb, URZ ;  /* 0x0000000b04058899 */ /* 0x000fe4000800063f */
[----:B------:R-:W-:Y:S01]  /*0590*/  @!UP0 USHF.L.U32 UR4, UR4, 0x1, URZ ;  /* 0x0000000104048899 */ /* 0x000fe2000800063f */
[----:B------:R-:W-:Y:S01]  /*05a0*/  IMAD.IADD R14, R2, 0x1, -R3 ;  /* 0x00000001020e7824 */ /* 0x000fe200078e0a03 */
[----:B------:R-:W-:Y:S01]  /*05b0*/  @!UP1 UMOV UR9, 0x400 ;  /* 0x0000040000099882 */ /* 0x000fe20000000000 */
[----:B------:R-:W-:Y:S01]  /*05c0*/  VOTEU.ALL UP2, P1 ;  /* 0x00000000003f7886 */ /* 0x000fe20000840000 */
[----:B------:R-:W-:Y:S01]  /*05d0*/  VOTEU.ALL UP3, P1 ;  /* 0x00000000003f7886 */ /* 0x000fe20000860000 */
[----:B------:R-:W-:Y:S01]  /*05e0*/  VOTEU.ALL UP4, P1 ;  /* 0x00000000003f7886 */ /* 0x000fe20000880000 */
[----:B------:R-:W1:Y:S01]  /*05f0*/  @!UP1 S2UR UR10, SR_CgaCtaId ;  /* 0x00000000000a99c3 */ /* 0x000e620000008800 */
[----:B------:R-:W-:Y:S01]  /*0600*/  VOTEU.ALL UP5, P1 ;  /* 0x00000000003f7886 */ /* 0x000fe200008a0000 */
[----:B------:R-:W-:-:S04]  /*0610*/  SHF.R.S32.HI R3, RZ, 0x1f, R4 ;  /* 0x0000001fff037819 */ /* 0x000fc80000011404 */
[----:B------:R-:W-:-:S04]  /*0620*/  LEA.HI R3, R3, R4, RZ, 0x7 ;  /* 0x0000000403037211 */ /* 0x000fc800078f38ff */
[----:B------:R-:W-:-:S05]  /*0630*/  LOP3.LUT R3, R3, 0xffffff80, RZ, 0xc0, !PT ;  /* 0xffffff8003037812 */ /* 0x000fca00078ec0ff */
[----:B------:R-:W-:Y:S01]  /*0640*/  IMAD.IADD R5, R4, 0x1, -R3 ;  /* 0x0000000104057824 */ /* 0x000fe200078e0a03 */
[----:B0-----:R-:W-:Y:S02]  /*0650*/  @!UP0 ULEA UR8, UR7, UR6, 0x18 ;  /* 0x0000000607088291 */ /* 0x001fe4000f8ec03f */
[----:B------:R-:W-:-:S04]  /*0660*/  @!UP1 UIADD3 UR6, -UR11, 0x100000, URZ ;  /* 0x001000000b069890 */ /* 0x000fc8000fffe13f */
[----:B------:R-:W-:Y:S02]  /*0670*/  @!UP1 USHF.L.U32 UR7, UR6, 0xb, URZ ;  /* 0x0000000b06079899 */ /* 0x000fe4000800063f */
[----:B------:R-:W-:Y:S01]  /*0680*/  @!UP1 USHF.L.U32 UR6, UR6, 0x1, URZ ;  /* 0x0000000106069899 */ /* 0x000fe2000800063f */
[----:B------:R-:W-:Y:S01]  /*0690*/  VOTEU.ALL UP0, P0 ;  /* 0x00000000003f7886 */ /* 0x000fe20000000000 */
[----:B-1----:R-:W-:Y:S01]  /*06a0*/  @!UP1 ULEA UR9, UR10, UR9, 0x18 ;  /* 0x000000090a099291 */ /* 0x002fe2000f8ec03f */
[----:B------:R-:W-:Y:S02]  /*06b0*/  VOTEU.ALL UP1, P0 ;  /* 0x00000000003f7886 */ /* 0x000fe40000020000 */
[----:B------:R-:W-:Y:S01]  /*06c0*/  ULDC.64 UR10, c[0x0][0x598] ;  /* 0x00016600000a7ab9 */ /* 0x000fe20000000a00 */
[----:B------:R-:W-:Y:S01]  /*06d0*/  ISETP.NE.AND P0, PT, R14, 0x3, PT ;  /* 0x000000030e00780c */ /* 0x000fe20003f05270 */
[----:B------:R-:W0:Y:S02]  /*06e0*/  FENCE.VIEW.ASYNC.S ;  /* 0x00000000000073c6 */ /* 0x000e240000000000 */
[----:B0-----:R0:W2:Y:S01]  /*06f0*/  @!UP0 SYNCS.EXCH.64 URZ, [UR8+0xf0], UR4 ;  /* 0x0000f004083f85b2 */ /* 0x0010a20008000100 */
[----:B------:R-:W-:-:S02]  /*0700*/  ISETP.NE.U32.AND P1, PT, RZ, UR10, PT ;  /* 0x0000000aff007c0c */ /* 0x000fc4000bf25070 */
[----:B------:R-:W-:Y:S02]  /*0710*/  ISETP.EQ.OR P0, PT, R14, RZ, !P0 ;  /* 0x000000ff0e00720c */ /* 0x000fe40004702670 */
[----:B------:R-:W-:Y:S02]  /*0720*/  ISETP.NE.AND.EX P1, PT, RZ, UR11, PT, P1 ;  /* 0x0000000bff007c0c */ /* 0x000fe4000bf25310 */
[----:B------:R-:W-:-:S04]  /*0730*/  ISETP.EQ.AND P0, PT, R7, RZ, P0 ;  /* 0x000000ff0700720c */ /* 0x000fc80000702270 */
[----:B------:R-:W-:-:S04]  /*0740*/  SEL R23, RZ, 0x1, !P0 ;  /* 0x00000001ff177807 */ /* 0x000fc80004000000 */
[----:B------:R-:W-:Y:S01]  /*0750*/  SEL R23, R23, 0x2, P3 ;  /* 0x0000000217177807 */ /* 0x000fe20001800000 */
[----:B------:R0:W2:Y:S01]  /*0760*/  @!UP1 SYNCS.EXCH.64 URZ, [UR8+0xf8], UR4 ;  /* 0x0000f804083f95b2 */ /* 0x0000a20008000100 */
[----:B------:R-:W-:Y:S01]  /*0770*/  NOP ;  /* 0x0000000000007918 */ /* 0x000fe20000000000 */
[----:B------:R0:W2:Y:S01]  /*0780*/  @!UP2 SYNCS.EXCH.64 URZ, [UR9+0xd0], UR6 ;  /* 0x0000d006093fa5b2 */ /* 0x0000a20008000100 */
[----:B------:R0:W2:Y:S01]  /*0790*/  @!UP3 SYNCS.EXCH.64 URZ, [UR9+0xd8], UR6 ;  /* 0x0000d806093fb5b2 */ /* 0x0000a20008000100 */
[----:B------:R0:W2:Y:S01]  /*07a0*/  @!UP4 SYNCS.EXCH.64 URZ, [UR9+0xe0], UR6 ;  /* 0x0000e006093fc5b2 */ /* 0x0000a20008000100 */
[----:B------:R0:W2:Y:S01]  /*07b0*/  @!UP5 SYNCS.EXCH.64 URZ, [UR9+0xe8], UR6 ;  /* 0x0000e806093fd5b2 */ /* 0x0000a20008000100 */
[----:B------:R-:W-:Y:S01]  /*07c0*/  NOP ;  /* 0x0000000000007918 */ /* 0x000fe20000000000 */
[----:B--234-:R-:W-:Y:S06]  /*07d0*/  BAR.SYNC.DEFER_BLOCKING 0x0 ;  /* 0x0000000000007b1d */ /* 0x01cfec0000010000 */
[----:B0-----:R-:W-:Y:S05]  /*07e0*/  @!P1 BRA `(.L_x_4) ;  /* 0x00000000001c9947 */ /* 0x001fea0003800000 */
[----:B------:R-:W0:Y:S02]  /*07f0*/  LDC.64 R2, c[0x0][0x598] ;  /* 0x00016600ff027b82 */ /* 0x000e240000000a00 */
[----:B0-----:R-:W2:Y:S02]  /*0800*/  LDG.E.64 R2, desc[UR48][R2.64] ;  /* 0x0000003002027981 */ /* 0x001ea4000c1e1b00 */
[----:B--2---:R-:W-:-:S04]  /*0810*/  ISETP.NE.U32.AND P0, PT, R2, RZ, PT ;  /* 0x000000ff0200720c */ /* 0x004fc80003f05070 */
[----:B------:R-:W-:-:S13]  /*0820*/  ISETP.NE.AND.EX P0, PT, R3, RZ, PT, P0 ;  /* 0x000000ff0300720c */ /* 0x000fda0003f05300 */
[----:B------:R-:W-:Y:S05]  /*0830*/  @!P0 BRA `(.L_x_4) ;  /* 0x0000000000088947 */ /* 0x000fea0003800000 */
[----:B------:R1:W5:Y:S01]  /*0840*/  LD.E R64, desc[UR48][R2.64] ;  /* 0x0000003002407980 */ /* 0x000362000c101900 */
[----:B------:R-:W-:Y:S05]  /*0850*/  BRA `(.L_x_5) ;  /* 0x0000000000247947 */ /* 0x000fea0003800000 */
.L_x_4:
[----:B------:R-:W-:Y:S02]  /*0860*/  ULDC.64 UR4, c[0x0][0x588] ;  /* 0x0001620000047ab9 */ /* 0x000fe40000000a00 */
[----:B------:R-:W-:-:S04]  /*0870*/  ISETP.NE.U32.AND P0, PT, RZ, UR4, PT ;  /* 0x00000004ff007c0c */ /* 0x000fc8000bf05070 */
[----:B------:R-:W-:-:S13]  /*0880*/  ISETP.NE.AND.EX P0, PT, RZ, UR5, PT, P0 ;  /* 0x00000005ff007c0c */ /* 0x000fda000bf05300 */
[----:B------:R-:W-:Y:S05]  /*0890*/  @!P0 BRA `(.L_x_6) ;  /* 0x00000000000c8947 */ /* 0x000fea0003800000 */
[----:B------:R-:W0:Y:S02]  /*08a0*/  LDC.64 R64, c[0x0][0x588] ;  /* 0x00016200ff407b82 */ /* 0x000e240000000a00 */
[----:B0-----:R0:W5:Y:S01]  /*08b0*/  LDG.E R64, desc[UR48][R64.64] ;  /* 0x0000003040407981 */ /* 0x001162000c1e1900 */
[----:B------:R-:W-:Y:S05]  /*08c0*/  BRA `(.L_x_5) ;  /* 0x0000000000087947 */ /* 0x000fea0003800000 */
.L_x_6:
[----:B------:R-:W-:Y:S02]  /*08d0*/  ULDC UR4, c[0x0][0x580] ;  /* 0x0001600000047ab9 */ /* 0x000fe40000000800 */
[----:B------:R-:W-:-:S07]  /*08e0*/  IMAD.U32 R64, RZ, RZ, UR4 ;  /* 0x00000004ff407e24 */ /* 0x000fce000f8e00ff */
.L_x_5:
[----:B------:R-:W-:Y:S02]  /*08f0*/  ULDC.64 UR4, c[0x0][0x5a0] ;  /* 0x0001680000047ab9 */ /* 0x000fe40000000a00 */
[----:B------:R-:W-:-:S04]  /*0900*/  ISETP.NE.U32.AND P0, PT, RZ, UR4, PT ;  /* 0x00000004ff007c0c */ /* 0x000fc8000bf05070 */
[----:B------:R-:W-:-:S13]  /*0910*/  ISETP.NE.AND.EX P0, PT, RZ, UR5, PT, P0 ;  /* 0x00000005ff007c0c */ /* 0x000fda000bf05300 */
[----:B------:R-:W-:Y:S05]  /*0920*/  @!P0 BRA `(.L_x_7) ;  /* 0x00000000001c8947 */ /* 0x000fea0003800000 */
[----:B-1----:R-:W1:Y:S02]  /*0930*/  LDC.64 R2, c[0x0][0x5a0] ;  /* 0x00016800ff027b82 */ /* 0x002e640000000a00 */
[----:B-1----:R-:W2:Y:S02]  /*0940*/  LDG.E.64 R2, desc[UR48][R2.64] ;  /* 0x0000003002027981 */ /* 0x002ea4000c1e1b00 */
[----:B--2---:R-:W-:-:S04]  /*0950*/  ISETP.NE.U32.AND P0, PT, R2, RZ, PT ;  /* 0x000000ff0200720c */ /* 0x004fc80003f05070 */
[----:B------:R-:W-:-:S13]  /*0960*/  ISETP.NE.AND.EX P0, PT, R3, RZ, PT, P0 ;  /* 0x000000ff0300720c */ /* 0x000fda0003f05300 */
[----:B------:R-:W-:Y:S05]  /*0970*/  @!P0 BRA `(.L_x_7) ;  /* 0x0000000000088947 */ /* 0x000fea0003800000 */
[----:B0-----:R2:W5:Y:S01]  /*0980*/  LD.E R65, desc[UR48][R2.64] ;  /* 0x0000003002417980 */ /* 0x001562000c101900 */
[----:B------:R-:W-:Y:S05]  /*0990*/  BRA `(.L_x_8) ;  /* 0x0000000000247947 */ /* 0x000fea0003800000 */
.L_x_7:
[----:B------:R-:W-:Y:S02]  /*09a0*/  ULDC.64 UR4, c[0x0][0x590] ;  /* 0x0001640000047ab9 */ /* 0x000fe40000000a00 */
[----:B------:R-:W-:-:S04]  /*09b0*/  ISETP.NE.U32.AND P0, PT, RZ, UR4, PT ;  /* 0x00000004ff007c0c */ /* 0x000fc8000bf05070 */
[----:B------:R-:W-:-:S13]  /*09c0*/  ISETP.NE.AND.EX P0, PT, RZ, UR5, PT, P0 ;  /* 0x00000005ff007c0c */ /* 0x000fda000bf05300 */
[----:B------:R-:W-:Y:S05]  /*09d0*/  @!P0 BRA `(.L_x_9) ;  /* 0x00000000000c8947 */ /* 0x000fea0003800000 */
[----:B-1----:R-:W0:Y:S02]  /*09e0*/  LDC.64 R2, c[0x0][0x590] ;  /* 0x00016400ff027b82 */ /* 0x002e240000000a00 */
[----:B0-----:R0:W5:Y:S01]  /*09f0*/  LDG.E R65, desc[UR48][R2.64] ;  /* 0x0000003002417981 */ /* 0x001162000c1e1900 */
[----:B------:R-:W-:Y:S05]  /*0a00*/  BRA `(.L_x_8) ;  /* 0x0000000000087947 */ /* 0x000fea0003800000 */
.L_x_9:
[----:B------:R-:W-:Y:S02]  /*0a10*/  ULDC UR4, c[0x0][0x584] ;  /* 0x0001610000047ab9 */ /* 0x000fe40000000800 */
[----:B0-----:R-:W-:-:S07]  /*0a20*/  IMAD.U32 R65, RZ, RZ, UR4 ;  /* 0x00000004ff417e24 */ /* 0x001fce000f8e00ff */
.L_x_8:
[----:B012---:R-:W0:Y:S01]  /*0a30*/  LDC R2, c[0x0][0x65c] ;  /* 0x00019700ff027b82 */ /* 0x007e220000000800 */
[----:B------:R-:W1:Y:S01]  /*0a40*/  S2R R15, SR_CTAID.Y ;  /* 0x00000000000f7919 */ /* 0x000e620000002600 */
[----:B------:R-:W-:Y:S01]  /*0a50*/  ULDC UR6, c[0x0][0x28c] ;  /* 0x0000a30000067ab9 */ /* 0x000fe20000000800 */
[----:B------:R-:W-:Y:S01]  /*0a60*/  ISETP.NE.AND P0, PT, R7, 0x2, PT ;  /* 0x000000020700780c */ /* 0x000fe20003f05270 */
[----:B------:R-:W-:Y:S01]  /*0a70*/  UIADD3 UR6, UR6, 0x7f, URZ ;  /* 0x0000007f06067890 */ /* 0x000fe2000fffe03f */
[----:B------:R-:W2:Y:S01]  /*0a80*/  S2R R6, SR_CTAID.X ;  /* 0x0000000000067919 */ /* 0x000ea20000002500 */
[----:B------:R-:W-:Y:S01]  /*0a90*/  UMOV UR36, URZ ;  /* 0x0000003f00247c82 */ /* 0x000fe20008000000 */
[----:B------:R-:W-:Y:S01]  /*0aa0*/  UMOV UR37, URZ ;  /* 0x0000003f00257c82 */ /* 0x000fe20008000000 */
[----:B------:R-:W-:Y:S01]  /*0ab0*/  USHF.R.S32.HI UR7, URZ, 0x1f, UR6 ;  /* 0x0000001f3f077899 */ /* 0x000fe20008011406 */
[----:B------:R-:W-:-:S03]  /*0ac0*/  ULDC.64 UR8, c[0x0][0x650] ;  /* 0x0001940000087ab9 */ /* 0x000fc60000000a00 */
[----:B------:R-:W-:-:S04]  /*0ad0*/  ULEA.HI UR7, UR7, UR6, URZ, 0x7 ;  /* 0x0000000607077291 */ /* 0x000fc8000f8f383f */
[----:B------:R-:W-:Y:S01]  /*0ae0*/  USHF.R.S32.HI UR38, URZ, 0x7, UR7 ;  /* 0x000000073f267899 */ /* 0x000fe20008011407 */
[----:B0-----:R-:W-:-:S13]  /*0af0*/  ISETP.NE.AND P1, PT, R2, 0x1, PT ;  /* 0x000000010200780c */ /* 0x001fda0003f25270 */
[----:B------:R-:W2:Y:S01]  /*0b00*/  @P1 LDC R17, c[0x0][0x10] ;  /* 0x00000400ff111b82 */ /* 0x000ea20000000800 */
[----:B-1----:R-:W-:Y:S02]  /*0b10*/  @P1 IMAD.MOV.U32 R8, RZ, RZ, R15 ;  /* 0x000000ffff081224 */ /* 0x002fe400078e000f */
[----:B------:R-:W-:Y:S02]  /*0b20*/  @P1 IMAD.MOV.U32 R9, RZ, RZ, RZ ;  /* 0x000000ffff091224 */ /* 0x000fe400078e00ff */
[----:B------:R-:W-:-:S03]  /*0b30*/  @P1 IMAD.MOV.U32 R7, RZ, RZ, RZ ;  /* 0x000000ffff071224 */ /* 0x000fc600078e00ff */
[----:B------:R-:W0:Y:S01]  /*0b40*/  @!P1 LDC R3, c[0x0][0xc] ;  /* 0x00000300ff039b82 */ /* 0x000e220000000800 */
[----:B------:R-:W-:Y:S01]  /*0b50*/  ULDC UR4, c[0x0][0xc] ;  /* 0x0000030000047ab9 */ /* 0x000fe20000000800 */
[----:B------:R-:W-:Y:S02]  /*0b60*/  ULDC UR5, c[0x0][0x10] ;  /* 0x0000040000057ab9 */ /* 0x000fe40000000800 */
[----:B------:R-:W-:-:S04]  /*0b70*/  UIMAD.WIDE.U32 UR4, UR4, UR5, URZ ;  /* 0x00000005040472a5 */ /* 0x000fc8000f8e003f */
[----:B------:R-:W1:Y:S01]  /*0b80*/  LDC R0, c[0x0][0x14] ;  /* 0x00000500ff007b82 */ /* 0x000e620000000800 */
[----:B--2---:R-:W-:-:S04]  /*0b90*/  @P1 IMAD.WIDE.U32 R16, R6, R17, R8 ;  /* 0x0000001106101225 */ /* 0x004fc800078e0008 */
[----:B------:R-:W-:Y:S02]  /*0ba0*/  @P1 IMAD.IADD R17, R17, 0x1, R7 ;  /* 0x0000000111111824 */ /* 0x000fe400078e0207 */
[----:B------:R-:W-:Y:S02]  /*0bb0*/  IMAD.MOV.U32 R7, RZ, RZ, RZ ;  /* 0x000000ffff077224 */ /* 0x000fe400078e00ff */
[----:B0-----:R-:W-:-:S04]  /*0bc0*/  @!P1 IMAD.WIDE.U32 R8, R3, R15, R6 ;  /* 0x0000000f03089225 */ /* 0x001fc800078e0006 */
[----:B------:R-:W-:Y:S02]  /*0bd0*/  @!P1 IMAD.MOV.U32 R16, RZ, RZ, R8 ;  /* 0x000000ffff109224 */ /* 0x000fe400078e0008 */
[----:B-1----:R-:W-:-:S04]  /*0be0*/  IMAD.WIDE.U32 R10, R0, UR4, RZ ;  /* 0x00000004000a7c25 */ /* 0x002fc8000f8e00ff */
[----:B------:R-:W-:Y:S01]  /*0bf0*/  IMAD R3, R0, UR5, RZ ;  /* 0x0000000500037c24 */ /* 0x000fe2000f8e02ff */
[----:B------:R0:W-:Y:S01]  /*0c00*/  STL.64 [R1], R10 ;  /* 0x0000000a01007387 */ /* 0x0001e20000100a00 */
[----:B------:R-:W-:Y:S02]  /*0c10*/  @!P1 IMAD.MOV.U32 R17, RZ, RZ, R9 ;  /* 0x000000ffff119224 */ /* 0x000fe400078e0009 */
[----:B------:R-:W-:Y:S01]  /*0c20*/  IMAD.IADD R0, R11, 0x1, R3 ;  /* 0x000000010b007824 */ /* 0x000fe200078e0203 */
[----:B------:R-:W-:Y:S06]  /*0c30*/  @P0 BRA `(.L_x_10) ;  /* 0x0000000000200947 */ /* 0x000fec0003800000 */
[----:B------:R-:W-:Y:S01]  /*0c40*/  UISETP.GE.U32.AND UP0, UPT, UR38, 0xc, UPT ;  /* 0x0000000c2600788c */ /* 0x000fe2000bf06070 */
[----:B------:R-:W-:Y:S01]  /*0c50*/  IADD3 R16, P0, R16, R10, RZ ;  /* 0x0000000a10107210 */ /* 0x000fe20007f1e0ff */
[----:B------:R-:W-:Y:S01]  /*0c60*/  UIMAD.WIDE.U32 UR4, UR38, -0x55555555, URZ ;  /* 0xaaaaaaab260478a5 */ /* 0x000fe2000f8e003f */
[----:B------:R-:W-:-:S03]  /*0c70*/  UMOV UR37, URZ ;  /* 0x0000003f00257c82 */ /* 0x000fc60008000000 */
[----:B------:R-:W-:Y:S01]  /*0c80*/  USHF.R.U32.HI UR4, URZ, 0x3, UR5 ;  /* 0x000000033f047899 */ /* 0x000fe20008011605 */
[----:B------:R-:W-:-:S03]  /*0c90*/  IMAD.X R17, R0, 0x1, R17, P0 ;  /* 0x0000000100117824 */ /* 0x000fc600000e0611 */
[----:B------:R-:W-:Y:S02]  /*0ca0*/  UIMAD UR36, UR4, -0xc, UR38 ;  /* 0xfffffff4042478a4 */ /* 0x000fe4000f8e0226 */
[----:B------:R-:W-:-:S12]  /*0cb0*/  @UP0 ULOP3.LUT UR37, UR4, 0x1, URZ, 0xc0, !UPT ;  /* 0x0000000104250892 */ /* 0x000fd8000f8ec03f */
.L_x_10:
[----:B------:R-:W-:Y:S01]  /*0cc0*/  ISETP.GE.U32.AND P0, PT, R16, UR8, PT ;  /* 0x0000000810007c0c */ /* 0x000fe2000bf06070 */
[----:B------:R-:W-:Y:S01]  /*0cd0*/  IMAD.MOV.U32 R22, RZ, RZ, -0x1 ;  /* 0xffffffffff167424 */ /* 0x000fe200078e00ff */
[----:B------:R-:W-:Y:S01]  /*0ce0*/  PRMT R3, RZ, 0x7610, R3 ;  /* 0x00007610ff037816 */ /* 0x000fe20000000003 */
[----:B------:R-:W-:Y:S01]  /*0cf0*/  IMAD.MOV.U32 R19, RZ, RZ, -0x1 ;  /* 0xffffffffff137424 */ /* 0x000fe200078e00ff */
[----:B------:R-:W-:Y:S01]  /*0d00*/  ISETP.GE.U32.AND.EX P0, PT, R17, UR9, PT, P0 ;  /* 0x0000000911007c0c */ /* 0x000fe2000bf06100 */
[----:B------:R-:W-:-:S12]  /*0d10*/  IMAD.MOV.U32 R18, RZ, RZ, -0x1 ;  /* 0xffffffffff127424 */ /* 0x000fd800078e00ff */
[----:B------:R-:W-:Y:S05]  /*0d20*/  @P0 BRA `(.L_x_11) ;  /* 0x0000000400580947 */ /* 0x000fea0003800000 */
[----:B------:R-:W1:Y:S01]  /*0d30*/  LDC.64 R20, c[0x0][0x628] ;  /* 0x00018a00ff147b82 */ /* 0x000e620000000a00 */
[----:B------:R-:W-:Y:S02]  /*0d40*/  IMAD.MOV.U32 R8, RZ, RZ, R16 ;  /* 0x000000ffff087224 */ /* 0x000fe400078e0010 */
[----:B------:R-:W-:-:S05]  /*0d50*/  IMAD.MOV.U32 R9, RZ, RZ, R17 ;  /* 0x000000ffff097224 */ /* 0x000fca00078e0011 */
[----:B------:R-:W2:Y:S08]  /*0d60*/  LDC R18, c[0x0][0x630] ;  /* 0x00018c00ff127b82 */ /* 0x000eb00000000800 */
[----:B------:R-:W3:Y:S01]  /*0d70*/  LDC.64 R24, c[0x0][0x620] ;  /* 0x00018800ff187b82 */ /* 0x000ee20000000a00 */
[----:B-1----:R-:W-:-:S04]  /*0d80*/  ISETP.NE.U32.AND P0, PT, R20, RZ, PT ;  /* 0x000000ff1400720c */ /* 0x002fc80003f05070 */
[----:B------:R-:W-:-:S13]  /*0d90*/  ISETP.NE.AND.EX P0, PT, R21, RZ, PT, P0 ;  /* 0x000000ff1500720c */ /* 0x000fda0003f05300 */
[----:B--23--:R-:W-:Y:S05]  /*0da0*/  @!P0 BRA `(.L_x_12) ;  /* 0x0000000000288947 */ /* 0x00cfea0003800000 */
[----:B------:R-:W1:Y:S02]  /*0db0*/  LDC R3, c[0x0][0x634] ;  /* 0x00018d00ff037b82 */ /* 0x000e640000000800 */
[----:B-1----:R-:W-:-:S05]  /*0dc0*/  IADD3 R3, P0, R16, R3, RZ ;  /* 0x0000000310037210 */ /* 0x002fca0007f1e0ff */
[----:B------:R-:W-:-:S04]  /*0dd0*/  IMAD.X R19, RZ, RZ, R17, P0 ;  /* 0x000000ffff137224 */ /* 0x000fc800000e0611 */
[----:B------:R-:W-:-:S04]  /*0de0*/  IMAD.WIDE.U32 R8, R19, R20, RZ ;  /* 0x0000001413087225 */ /* 0x000fc800078e00ff */
[----:B0-----:R-:W-:-:S04]  /*0df0*/  IMAD.WIDE.U32 R10, P0, R3, R21, R8 ;  /* 0x00000015030a7225 */ /* 0x001fc80007800008 */
[----:B------:R-:W-:-:S04]  /*0e00*/  IMAD.WIDE.U32 R8, R3, R20, RZ ;  /* 0x0000001403087225 */ /* 0x000fc800078e00ff */
[----:B------:R-:W-:Y:S01]  /*0e10*/  IMAD.X R13, RZ, RZ, RZ, P0 ;  /* 0x000000ffff0d7224 */ /* 0x000fe200000e06ff */
[----:B------:R-:W-:Y:S01]  /*0e20*/  IADD3 RZ, P0, R9, R10, RZ ;  /* 0x0000000a09ff7210 */ /* 0x000fe20007f1e0ff */
[----:B------:R-:W-:-:S04]  /*0e30*/  IMAD.MOV.U32 R12, RZ, RZ, R11 ;  /* 0x000000ffff0c7224 */ /* 0x000fc800078e000b */
[----:B------:R-:W-:-:S08]  /*0e40*/  IMAD.WIDE.U32.X R8, R19, R21, R12, P0 ;  /* 0x0000001513087225 */ /* 0x000fd000000e040c */
.L_x_12:
[-CC-:B------:R-:W-:Y:S01]  /*0e50*/  SHF.R.U64 R30, R8, R18.reuse, R9.reuse ;  /* 0x00000012081e7219 */ /* 0x180fe20000001209 */
[----:B------:R-:W1:Y:S01]  /*0e60*/  LDC R12, c[0x0][0x618] ;  /* 0x00018600ff0c7b82 */ /* 0x000e620000000800 */
[----:B------:R-:W-:Y:S01]  /*0e70*/  SHF.R.U32.HI R7, RZ, R18, R9 ;  /* 0x00000012ff077219 */ /* 0x000fe20000011609 */
[----:B------:R-:W-:Y:S01]  /*0e80*/  ULDC UR4, c[0x0][0x150] ;  /* 0x0000540000047ab9 */ /* 0x000fe20000000800 */
[----:B0-----:R-:W-:Y:S02]  /*0e90*/  IADD3 R11, P0, RZ, -R30, RZ ;  /* 0x8000001eff0b7210 */ /* 0x001fe40007f1e0ff */
[----:B------:R-:W-:-:S03]  /*0ea0*/  I2FP.F32.U32 R3, R6 ;  /* 0x0000000600037245 */ /* 0x000fc60000201000 */
[----:B------:R-:W0:Y:S01]  /*0eb0*/  LDC.64 R26, c[0x0][0x640] ;  /* 0x00019000ff1a7b82 */ /* 0x000e220000000a00 */
[----:B------:R-:W-:Y:S02]  /*0ec0*/  IMAD.X R13, RZ, RZ, ~R7, P0 ;  /* 0x000000ffff0d7224 */ /* 0x000fe400000e0e07 */
[----:B------:R-:W-:Y:S01]  /*0ed0*/  FMUL R3, R3, UR4 ;  /* 0x0000000403037c20 */ /* 0x000fe20008400000 */
[----:B------:R-:W-:Y:S01]  /*0ee0*/  IMAD.WIDE.U32 R8, R11, R24, R16 ;  /* 0x000000180b087225 */ /* 0x000fe200078e0010 */
[----:B------:R-:W-:-:S03]  /*0ef0*/  ULDC UR4, c[0x0][0x154] ;  /* 0x0000550000047ab9 */ /* 0x000fc60000000800 */
[----:B------:R-:W-:Y:S01]  /*0f00*/  IMAD R10, R13, R24, RZ ;  /* 0x000000180d0a7224 */ /* 0x000fe200078e02ff */
[----:B------:R-:W2:Y:S01]  /*0f10*/  LDC R7, c[0x0][0x144] ;  /* 0x00005100ff077b82 */ /* 0x000ea20000000800 */
[----:B------:R-:W3:Y:S02]  /*0f20*/  F2I.U32.TRUNC.NTZ R3, R3 ;  /* 0x0000000300037305 */ /* 0x000ee4000020f000 */
[----:B------:R-:W-:-:S04]  /*0f30*/  IMAD R11, R11, R25, R10 ;  /* 0x000000190b0b7224 */ /* 0x000fc800078e020a */
[----:B------:R-:W-:Y:S01]  /*0f40*/  IMAD.IADD R9, R9, 0x1, R11 ;  /* 0x0000000109097824 */ /* 0x000fe200078e020b */
[----:B------:R-:W4:Y:S01]  /*0f50*/  LDC R18, c[0x0][0x608] ;  /* 0x00018200ff127b82 */ /* 0x000f220000000800 */
[----:B------:R-:W-:-:S03]  /*0f60*/  IMAD.MOV.U32 R11, RZ, RZ, -0x1 ;  /* 0xffffffffff0b7424 */ /* 0x000fc600078e00ff */
[-C--:B-1----:R-:W-:Y:S02]  /*0f70*/  SHF.R.U64 R22, R8, R12.reuse, R9 ;  /* 0x0000000c08167219 */ /* 0x082fe40000001209 */
[----:B------:R-:W-:Y:S02]  /*0f80*/  I2FP.F32.U32 R8, R15 ;  /* 0x0000000f00087245 */ /* 0x000fe40000201000 */
[----:B------:R-:W1:Y:S01]  /*0f90*/  LDC R24, c[0x0][0x658] ;  /* 0x00019600ff187b82 */ /* 0x000e620000000800 */
[----:B0-----:R-:W-:Y:S01]  /*0fa0*/  ISETP.NE.U32.AND P0, PT, R26, RZ, PT ;  /* 0x000000ff1a00720c */ /* 0x001fe20003f05070 */
[----:B---3--:R-:W-:Y:S01]  /*0fb0*/  IMAD.MOV R10, RZ, RZ, -R3 ;  /* 0x000000ffff0a7224 */ /* 0x008fe200078e0a03 */
[----:B------:R-:W-:Y:S01]  /*0fc0*/  SHF.R.U32.HI R9, RZ, R12, R9 ;  /* 0x0000000cff097219 */ /* 0x000fe20000011609 */
[----:B------:R-:W-:Y:S01]  /*0fd0*/  FMUL R8, R8, UR4 ;  /* 0x0000000408087c20 */ /* 0x000fe20008400000 */
[----:B------:R-:W-:-:S03]  /*0fe0*/  ISETP.NE.AND.EX P0, PT, R27, RZ, PT, P0 ;  /* 0x000000ff1b00720c */ /* 0x000fc60003f05300 */
[----:B------:R-:W0:Y:S01]  /*0ff0*/  LDC R20, c[0x0][0x148] ;  /* 0x00005200ff147b82 */ /* 0x000e220000000800 */
[----:B--2---:R-:W-:-:S07]  /*1000*/  IMAD R3, R7, R10, R6 ;  /* 0x0000000a07037224 */ /* 0x004fce00078e0206 */
[----:B------:R-:W2:Y:S01]  /*1010*/  LDC R21, c[0x0][0x600] ;  /* 0x00018000ff157b82 */ /* 0x000ea20000000800 */
[-CC-:B----4-:R-:W-:Y:S02]  /*1020*/  SHF.R.U64 R32, R22, R18.reuse, R9.reuse ;  /* 0x0000001216207219 */ /* 0x190fe40000001209 */
[----:B------:R-:W-:Y:S01]  /*1030*/  SHF.R.U32.HI R7, RZ, R18, R9 ;  /* 0x00000012ff077219 */ /* 0x000fe20000011609 */
[----:B------:R-:W-:Y:S01]  /*1040*/  IMAD.MOV.U32 R9, RZ, RZ, 0x1 ;  /* 0x00000001ff097424 */ /* 0x000fe200078e00ff */
[----:B------:R3:W4:Y:S03]  /*1050*/  F2I.U32.TRUNC.NTZ R18, R8 ;  /* 0x0000000800127305 */ /* 0x000726000020f000 */
[----:B------:R-:W0:Y:S01]  /*1060*/  LDC R25, c[0x0][0x648] ;  /* 0x00019200ff197b82 */ /* 0x000e220000000800 */
[-C--:B-1----:R-:W-:Y:S02]  /*1070*/  SHF.L.U32 R6, R11, R24.reuse, RZ ;  /* 0x000000180b067219 */ /* 0x082fe400000006ff */
[----:B------:R-:W-:-:S02]  /*1080*/  SHF.R.U64 R34, R32, R24, R7 ;  /* 0x0000001820227219 */ /* 0x000fc40000001207 */
[----:B------:R-:W-:Y:S02]  /*1090*/  LOP3.LUT R13, RZ, R6, RZ, 0x33, !PT ;  /* 0x00000006ff0d7212 */ /* 0x000fe400078e33ff */
[-C--:B------:R-:W-:Y:S01]  /*10a0*/  SHF.R.U32.HI R7, RZ, R24.reuse, R7 ;  /* 0x00000018ff077219 */ /* 0x080fe20000011607 */
[----:B------:R-:W1:Y:S01]  /*10b0*/  LDC R29, c[0x0][0x638] ;  /* 0x00018e00ff1d7b82 */ /* 0x000e620000000800 */
[----:B------:R-:W-:Y:S01]  /*10c0*/  SHF.L.U32 R12, R9, R24, RZ ;  /* 0x00000018090c7219 */ /* 0x000fe200000006ff */
[----:B------:R-:W-:-:S06]  /*10d0*/  IMAD.MOV.U32 R6, RZ, RZ, R34 ;  /* 0x000000ffff067224 */ /* 0x000fcc00078e0022 */
[----:B------:R-:W0:Y:S01]  /*10e0*/  LDC R28, c[0x0][0x610] ;  /* 0x00018400ff1c7b82 */ /* 0x000e220000000800 */
[----:B---34-:R-:W-:Y:S05]  /*10f0*/  @!P0 BRA `(.L_x_13) ;  /* 0x0000000000288947 */ /* 0x018fea0003800000 */
[----:B------:R-:W3:Y:S02]  /*1100*/  LDC R11, c[0x0][0x64c] ;  /* 0x00019300ff0b7b82 */ /* 0x000ee40000000800 */
[----:B---3--:R-:W-:-:S05]  /*1110*/  IADD3 R11, P0, R34, R11, RZ ;  /* 0x0000000b220b7210 */ /* 0x008fca0007f1e0ff */
[----:B------:R-:W-:-:S04]  /*1120*/  IMAD.X R19, RZ, RZ, R7, P0 ;  /* 0x000000ffff137224 */ /* 0x000fc800000e0607 */
[----:B------:R-:W-:-:S04]  /*1130*/  IMAD.WIDE.U32 R6, R19, R26, RZ ;  /* 0x0000001a13067225 */ /* 0x000fc800078e00ff */
[----:B------:R-:W-:-:S04]  /*1140*/  IMAD.WIDE.U32 R8, P0, R11, R27, R6 ;  /* 0x0000001b0b087225 */ /* 0x000fc80007800006 */
[----:B------:R-:W-:-:S04]  /*1150*/  IMAD.WIDE.U32 R6, R11, R26, RZ ;  /* 0x0000001a0b067225 */ /* 0x000fc800078e00ff */
[----:B------:R-:W-:Y:S01]  /*1160*/  IMAD.X R11, RZ, RZ, RZ, P0 ;  /* 0x000000ffff0b7224 */ /* 0x000fe200000e06ff */
[----:B------:R-:W-:Y:S01]  /*1170*/  IADD3 RZ, P0, R7, R8, RZ ;  /* 0x0000000807ff7210 */ /* 0x000fe20007f1e0ff */
[----:B------:R-:W-:-:S04]  /*1180*/  IMAD.MOV.U32 R10, RZ, RZ, R9 ;  /* 0x000000ffff0a7224 */ /* 0x000fc800078e0009 */
[----:B------:R-:W-:-:S08]  /*1190*/  IMAD.WIDE.U32.X R6, R19, R27, R10, P0 ;  /* 0x0000001b13067225 */ /* 0x000fd000000e040a */
.L_x_13:
[----:B0-----:R-:W-:Y:S01]  /*11a0*/  SHF.R.U64 R6, R6, R25, R7 ;  /* 0x0000001906067219 */ /* 0x001fe20000001207 */
[----:B--2---:R-:W-:Y:S01]  /*11b0*/  VIADD R7, R21, 0xffffffff ;  /* 0xffffffff15077836 */ /* 0x004fe20000000000 */
[----:B------:R-:W-:Y:S01]  /*11c0*/  LOP3.LUT R13, R32, R13, RZ, 0xc0, !PT ;  /* 0x0000000d200d7212 */ /* 0x000fe200078ec0ff */
[----:B------:R-:W-:Y:S02]  /*11d0*/  IMAD.MOV R18, RZ, RZ, -R18 ;  /* 0x000000ffff127224 */ /* 0x000fe400078e0a12 */
[----:B------:R-:W-:Y:S01]  /*11e0*/  IMAD.MOV R8, RZ, RZ, -R6 ;  /* 0x000000ffff087224 */ /* 0x000fe200078e0a06 */
[----:B------:R-:W-:Y:S01]  /*11f0*/  LOP3.LUT R7, R22, R7, RZ, 0xc0, !PT ;  /* 0x0000000716077212 */ /* 0x000fe200078ec0ff */
[----:B------:R-:W-:Y:S02]  /*1200*/  IMAD R12, R12, R6, R13 ;  /* 0x000000060c0c7224 */ /* 0x000fe400078e020d */
[----:B------:R-:W-:Y:S02]  /*1210*/  @P1 IMAD R3, R20, R18, R15 ;  /* 0x0000001214031224 */ /* 0x000fe400078e020f */
[----:B-1----:R-:W-:-:S02]  /*1220*/  IMAD R6, R8, R29, R34 ;  /* 0x0000001d08067224 */ /* 0x002fc400078e0222 */
[----:B------:R-:W-:Y:S02]  /*1230*/  IMAD R22, R12, R28, R3 ;  /* 0x0000001c0c167224 */ /* 0x000fe400078e0203 */
[----:B------:R-:W-:Y:S02]  /*1240*/  IMAD R7, R6, R21, R7 ;  /* 0x0000001506077224 */ /* 0x000fe400078e0207 */
[----:B------:R-:W-:Y:S02]  /*1250*/  IMAD.MOV.U32 R3, RZ, RZ, 0x1 ;  /* 0x00000001ff037424 */ /* 0x000fe400078e00ff */
[----:B------:R-:W-:Y:S01]  /*1260*/  IMAD.MOV.U32 R18, RZ, RZ, R30 ;  /* 0x000000ffff127224 */ /* 0x000fe200078e001e */
[----:B------:R-:W-:Y:S02]  /*1270*/  SEL R19, R7, R22, !P1 ;  /* 0x0000001607137207 */ /* 0x000fe40004800000 */
[----:B------:R-:W-:-:S07]  /*1280*/  SEL R22, R22, R7, !P1 ;  /* 0x0000000716167207 */ /* 0x000fce0004800000 */
.L_x_11:
[----:B------:R-:W-:Y:S05]  /*1290*/  @!P2 BRA `(.L_x_14) ;  /* 0x000000440024a947 */ /* 0x000fea0003800000 */
[----:B------:R-:W-:-:S13]  /*12a0*/  ISETP.GT.U32.AND P0, PT, R31, 0x1, PT ;  /* 0x000000011f00780c */ /* 0x000fda0003f04070 */
[----:B------:R-:W-:Y:S05]  /*12b0*/  @P0 EXIT ;  /* 0x000000000000094d */ /* 0x000fea0003800000 */
.L_x_15:
[----:B------:R-:W-:-:S08]  /*12c0*/  NOP ;  /* 0x0000000000007918 */ /* 0x000fd00000000000 */
[----:B------:R-:W1:Y:S02]  /*12d0*/  USETMAXREG.TRY_ALLOC.CTAPOOL UP0, 0xe8 ;  /* 0x000000e8000079c8 */ /* 0x000e640008000600 */
[----:B-1----:R-:W-:-:S13]  /*12e0*/  PLOP3.LUT P0, PT, PT, PT, UP0, 0x80, 0x0 ;  /* 0x000000000000781c */ /* 0x002fda0003f0f008 */
[----:B------:R-:W-:Y:S05]  /*12f0*/  @!P0 BRA `(.L_x_15) ;  /* 0xfffffffc00f08947 */ /* 0x000fea000383ffff */
[----:B------:R-:W-:-:S13]  /*1300*/  LOP3.LUT P0, RZ, R3, 0xff, RZ, 0xc0, !PT ;  /* 0x000000ff03ff7812 */ /* 0x000fda000780c0ff */
[----:B------:R-:W-:Y:S05]  /*1310*/  @!P0 EXIT ;  /* 0x000000000000894d */ /* 0x000fea0003800000 */
[----:B0-----:R-:W2:Y:S01]  /*1320*/  LDL.64 R10, [R1] ;  /* 0x00000000010a7983 */ /* 0x001ea20000100a00 */
[----:B------:R-:W0:Y:S01]  /*1330*/  S2UR UR4, SR_CgaCtaId ;  /* 0x00000000000479c3 */ /* 0x000e220000008800 */
[----:B------:R-:W-:Y:S01]  /*1340*/  SHF.R.S32.HI R4, RZ, 0x1f, R5 ;  /* 0x0000001fff047819 */ /* 0x000fe20000011405 */
[----:B------:R-:W-:Y:S01]  /*1350*/  UMOV UR40, 0x400 ;  /* 0x0000040000287882 */ /* 0x000fe20000000000 */
[----:B------:R-:W-:Y:S02]  /*1360*/  UISETP.LT.AND UP0, UPT, UR38, 0x1, UPT ;  /* 0x000000012600788c */ /* 0x000fe4000bf01270 */
[CC--:B------:R-:W-:Y:S01]  /*1370*/  LEA.HI R3, R4.reuse, R5.reuse, RZ, 0x2 ;  /* 0x0000000504037211 */ /* 0x0c0fe200078f10ff */
[----:B------:R-:W-:Y:S01]  /*1380*/  UIADD3 UR5, UR43, -0x1, URZ ;  /* 0xffffffff2b057890 */ /* 0x000fe2000fffe03f */
[----:B------:R-:W-:Y:S01]  /*1390*/  LEA.HI R6, R4, R5, RZ, 0x5 ;  /* 0x0000000504067211 */ /* 0x000fe200078f28ff */
[----:B------:R-:W1:Y:S01]  /*13a0*/  LDC R8, c[0x0][0x658] ;  /* 0x00019600ff087b82 */ /* 0x000e620000000800 */
[--C-:B------:R-:W-:Y:S01]  /*13b0*/  SHF.R.S32.HI R66, RZ, 0x2, R3.reuse ;  /* 0x00000002ff427819 */ /* 0x100fe20000011403 */
[----:B------:R-:W-:Y:S01]  /*13c0*/  USEL UR42, UR38, 0x1, UP0 ;  /* 0x00000001262a7887 */ /* 0x000fe20008000000 */
[----:B------:R-:W-:Y:S01]  /*13d0*/  SHF.R.S32.HI R7, RZ, 0x1f, R3 ;  /* 0x0000001fff077819 */ /* 0x000fe20000011403 */
[----:B------:R-:W-:Y:S01]  /*13e0*/  UISETP.NE.AND UP0, UPT, UR5, URZ, UPT ;  /* 0x0000003f0500728c */ /* 0x000fe2000bf05270 */
[----:B------:R-:W-:Y:S01]  /*13f0*/  LOP3.LUT R4, R3, 0xfffffffc, RZ, 0xc0, !PT ;  /* 0xfffffffc03047812 */ /* 0x000fe200078ec0ff */
[----:B------:R-:W-:Y:S01]  /*1400*/  ULDC UR8, c[0x0][0x284] ;  /* 0x0000a10000087ab9 */ /* 0x000fe20000000800 */
[----:B------:R-:W-:Y:S01]  /*1410*/  LEA.HI R7, R7, R66, RZ, 0x3 ;  /* 0x0000004207077211 */ /* 0x000fe200078f18ff */
[----:B------:R-:W3:Y:S01]  /*1420*/  LDC R9, c[0x0][0x288] ;  /* 0x0000a200ff097b82 */ /* 0x000ee20000000800 */
[----:B------:R-:W-:Y:S01]  /*1430*/  SHF.R.S32.HI R3, RZ, 0x5, R6 ;  /* 0x00000005ff037819 */ /* 0x000fe20000011406 */
[----:B------:R-:W-:Y:S01]  /*1440*/  IMAD.IADD R4, R5, 0x1, -R4 ;  /* 0x0000000105047824 */ /* 0x000fe200078e0a04 */
[----:B------:R-:W-:Y:S01]  /*1450*/  LOP3.LUT R7, R7, 0xfffffff8, RZ, 0xc0, !PT ;  /* 0xfffffff807077812 */ /* 0x000fe200078ec0ff */
[----:B------:R-:W-:Y:S01]  /*1460*/  IMAD.MOV.U32 R5, RZ, RZ, -0x1 ;  /* 0xffffffffff057424 */ /* 0x000fe200078e00ff */
[----:B------:R-:W-:Y:S01]  /*1470*/  USEL UR7, URZ, 0x1, UP0 ;  /* 0x000000013f077887 */ /* 0x000fe20008000000 */
[----:B------:R-:W-:Y:S01]  /*1480*/  IMAD.SHL.U32 R68, R4, 0x2, RZ ;  /* 0x0000000204447824 */ /* 0x000fe200078e00ff */
[----:B------:R-:W-:Y:S01]  /*1490*/  USHF.L.U32 UR39, UR38, 0x1, URZ ;  /* 0x0000000126277899 */ /* 0x000fe2000800063f */
[----:B------:R-:W-:Y:S01]  /*14a0*/  IMAD.IADD R66, R66, 0x1, -R7 ;  /* 0x0000000142427824 */ /* 0x000fe200078e0a07 */
[----:B0-----:R-:W-:-:S02]  /*14b0*/  ULEA UR40, UR4, UR40, 0x18 ;  /* 0x0000002804287291 */ /* 0x001fc4000f8ec03f */
[----:B------:R-:W-:Y:S01]  /*14c0*/  USHF.L.U32 UR4, UR5, 0x3, URZ ;  /* 0x0000000305047899 */ /* 0x000fe2000800063f */
[--C-:B------:R-:W-:Y:S01]  /*14d0*/  IMAD R73, R3, -0x10, -R66.reuse ;  /* 0xfffffff003497824 */ /* 0x100fe200078e0a42 */
[----:B------:R-:W-:Y:S01]  /*14e0*/  UIADD3 UR5, UR40, 0x18200, URZ ;  /* 0x0001820028057890 */ /* 0x000fe2000fffe03f */
[--C-:B------:R-:W-:Y:S01]  /*14f0*/  SHF.R.S32.HI R67, RZ, 0x1f, R66.reuse ;  /* 0x0000001fff437819 */ /* 0x100fe20000011442 */
[----:B------:R-:W-:Y:S01]  /*1500*/  UIADD3 UR6, UR40, 0x200, URZ ;  /* 0x0000020028067890 */ /* 0x000fe2000fffe03f */
[----:B-1----:R-:W-:Y:S01]  /*1510*/  SHF.L.U32 R5, R5, R8, RZ ;  /* 0x0000000805057219 */ /* 0x002fe200000006ff */
[----:B------:R-:W-:Y:S01]  /*1520*/  USHF.R.U32.HI UR5, URZ, 0x4, UR5 ;  /* 0x000000043f057899 */ /* 0x000fe20008011605 */
[----:B------:R-:W-:Y:S01]  /*1530*/  IMAD.U32 R75, RZ, RZ, UR7 ;  /* 0x00000007ff4b7e24 */ /* 0x000fe2000f8e00ff */
[----:B------:R-:W-:Y:S01]  /*1540*/  USHF.R.U32.HI UR6, URZ, 0x4, UR6 ;  /* 0x000000043f067899 */ /* 0x000fe20008011606 */
[----:B------:R-:W-:Y:S01]  /*1550*/  IMAD.WIDE R66, R3, 0x10, R66 ;  /* 0x0000001003427825 */ /* 0x000fe200078e0242 */
[----:B------:R-:W-:Y:S01]  /*1560*/  UIADD3 UR41, UR40, 0xd0, URZ ;  /* 0x000000d028297890 */ /* 0x000fe2000fffe03f */
[----:B------:R-:W-:Y:S01]  /*1570*/  LOP3.LUT R71, RZ, R5, RZ, 0x33, !PT ;  /* 0x00000005ff477212 */ /* 0x000fe200078e33ff */
[----:B------:R-:W-:Y:S01]  /*1580*/  ULOP3.LUT UR4, UR4, 0x8, URZ, 0xc0, !UPT ;  /* 0x0000000804047892 */ /* 0x000fe2000f8ec03f */
[----:B---3--:R-:W-:Y:S01]  /*1590*/  IMAD R70, R4, -0x2, R9 ;  /* 0xfffffffe04467824 */ /* 0x008fe200078e0209 */
[----:B------:R-:W-:Y:S01]  /*15a0*/  ULOP3.LUT UR5, UR5, 0x3fff, URZ, 0xc0, !UPT ;  /* 0x00003fff05057892 */ /* 0x000fe2000f8ec03f */
[----:B------:R-:W-:Y:S01]  /*15b0*/  SHF.R.S32.HI R69, RZ, 0x1f, R68 ;  /* 0x0000001fff457819 */ /* 0x000fe20000011444 */
[----:B------:R-:W-:Y:S01]  /*15c0*/  ULOP3.LUT UR6, UR6, 0x3fff, URZ, 0xc0, !UPT ;  /* 0x00003fff06067892 */ /* 0x000fe2000f8ec03f */
[----:B------:R-:W-:Y:S01]  /*15d0*/  VIADD R73, R73, UR8 ;  /* 0x0000000849497c36 */ /* 0x000fe20008000000 */
[----:B------:R-:W-:-:S02]  /*15e0*/  UIADD3 UR42, -UR42, UR38, URZ ;  /* 0x000000262a2a7290 */ /* 0x000fc4000fffe13f */
[----:B------:R-:W-:Y:S02]  /*15f0*/  ULEA UR43, UR43, UR41, 0x3 ;  /* 0x000000292b2b7291 */ /* 0x000fe4000f8e183f */
[----:B------:R-:W-:Y:S02]  /*1600*/  ULOP3.LUT UR44, UR4, 0x8, URZ, 0x3c, !UPT ;  /* 0x00000008042c7892 */ /* 0x000fe4000f8e3c3f */
[----:B------:R-:W-:Y:S02]  /*1610*/  ULOP3.LUT UR45, UR4, 0x18, URZ, 0x3c, !UPT ;  /* 0x00000018042d7892 */ /* 0x000fe4000f8e3c3f */
[----:B------:R-:W-:Y:S02]  /*1620*/  ULOP3.LUT UR46, UR5, 0x10000, URZ, 0xfc, !UPT ;  /* 0x00010000052e7892 */ /* 0x000fe4000f8efc3f */
[----:B------:R-:W-:Y:S01]  /*1630*/  ULOP3.LUT UR47, UR6, 0x10000, URZ, 0xfc, !UPT ;  /* 0x00010000062f7892 */ /* 0x000fe2000f8efc3f */
[----:B--2---:R-:W-:-:S11]  /*1640*/  SHF.L.U64.HI R72, R10, 0x1, R0 ;  /* 0x000000010a487819 */ /* 0x004fd60000010200 */
.L_x_119:
[----:B------:R-:W-:-:S04]  /*1650*/  SHF.L.U32 R0, R75, 0x1f, RZ ;  /* 0x0000001f4b007819 */ /* 0x000fc800000006ff */
[----:B------:R-:W0:Y:S02]  /*1660*/  SYNCS.PHASECHK.TRANS64.TRYWAIT P0, [UR43+-0x8], R0 ;  /* 0xfffff800ff0075a7 */ /* 0x000e24000800016b */
[----:B01--4-:R-:W-:Y:S05]  /*1670*/  @!P0 BRA `(.L_x_16) ;  /* 0x0000005400348947 */ /* 0x013fea0003800000 */
.L_x_149:
[----:B------:R-:W-:Y:S02]  /*1680*/  ULDC UR4, c[0x0][0x28c] ;  /* 0x0000a30000047ab9 */ /* 0x000fe40000000800 */
[----:B------:R-:W-:-:S13]  /*1690*/  ISETP.LT.AND P0, PT, RZ, UR4, PT ;  /* 0x00000004ff007c0c */ /* 0x000fda000bf01270 */
[----:B------:R-:W-:Y:S05]  /*16a0*/  @P0 BRA `(.L_x_17) ;  /* 0x0000000000400947 */ /* 0x000fea0003800000 */
[----:B0-----:R-:W-:Y:S01]  /*16b0*/  MOV R0, 0x0 ;  /* 0x0000000000007802 */ /* 0x001fe20000000f00 */
[----:B------:R-:W-:Y:S01]  /*16c0*/  ULDC.64 UR4, c[0x4][0x68] ;  /* 0x01001a0000047ab9 */ /* 0x000fe20000000a00 */
[----:B------:R-:W-:Y:S01]  /*16d0*/  ULDC.64 UR6, c[0x4][0x8] ;  /* 0x0100020000067ab9 */ /* 0x000fe20000000a00 */
[----:B------:R-:W-:Y:S01]  /*16e0*/  IMAD.U32 R4, RZ, RZ, UR4 ;  /* 0x00000004ff047e24 */ /* 0x000fe2000f8e00ff */
[----:B------:R0:W1:Y:S01]  /*16f0*/  LDC.64 R14, c[0x4][R0] ;  /* 0x01000000000e7b82 */ /* 0x0000620000000a00 */
[----:B------:R-:W-:Y:S01]  /*1700*/  IMAD.U32 R5, RZ, RZ, UR5 ;  /* 0x00000005ff057e24 */ /* 0x000fe2000f8e00ff */
[----:B------:R-:W-:Y:S01]  /*1710*/  ULDC.64 UR4, c[0x4][0x70] ;  /* 0x01001c0000047ab9 */ /* 0x000fe20000000a00 */
[----:B------:R-:W-:Y:S02]  /*1720*/  IMAD.U32 R10, RZ, RZ, UR6 ;  /* 0x00000006ff0a7e24 */ /* 0x000fe4000f8e00ff */
[----:B------:R-:W-:Y:S02]  /*1730*/  IMAD.U32 R6, RZ, RZ, UR4 ;  /* 0x00000004ff067e24 */ /* 0x000fe4000f8e00ff */
[----:B------:R-:W-:-:S02]  /*1740*/  IMAD.U32 R7, RZ, RZ, UR5 ;  /* 0x00000005ff077e24 */ /* 0x000fc4000f8e00ff */
[----:B------:R-:W-:Y:S02]  /*1750*/  IMAD.U32 R11, RZ, RZ, UR7 ;  /* 0x00000007ff0b7e24 */ /* 0x000fe4000f8e00ff */
[----:B------:R-:W-:Y:S02]  /*1760*/  IMAD.MOV.U32 R8, RZ, RZ, 0x1e1 ;  /* 0x000001e1ff087424 */ /* 0x000fe400078e00ff */
[----:B------:R-:W-:Y:S02]  /*1770*/  IMAD.MOV.U32 R12, RZ, RZ, 0x1 ;  /* 0x00000001ff0c7424 */ /* 0x000fe400078e00ff */
[----:B0-----:R-:W-:-:S07]  /*1780*/  IMAD.MOV.U32 R13, RZ, RZ, RZ ;  /* 0x000000ffff0d7224 */ /* 0x001fce00078e00ff */
[----:B------:R-:W-:-:S07]  /*1790*/  LEPC R20, `(.L_x_17) ;  /* 0x000000001014794e */ /* 0x000fce0000000000 */
[----:B-1---5:R-:W-:Y:S05]  /*17a0*/  CALL.ABS.NOINC R14 ;  /* 0x000000000e007343 */ /* 0x022fea0003c00000 */
.L_x_17:
[----:B0-----:R-:W-:-:S04]  /*17b0*/  LOP3.LUT R0, R23, 0x1, RZ, 0xfc, !PT ;  /* 0x0000000117007812 */ /* 0x001fc800078efcff */
[----:B------:R-:W-:-:S13]  /*17c0*/  ISETP.NE.AND P0, PT, R0, 0x3, PT ;  /* 0x000000030000780c */ /* 0x000fda0003f05270 */
[----:B------:R-:W-:Y:S05]  /*17d0*/  @!P0 BRA `(.L_x_18) ;  /* 0x0000000000048947 */ /* 0x000fea0003800000 */
[----:B------:R-:W-:Y:S01]  /*17e0*/  BPT.TRAP 0x1 ;  /* 0x000000040000795c */ /* 0x000fe20000300000 */
.L_x_18:
[----:B------:R-:W-:Y:S02]  /*17f0*/  IMAD.U32 R3, RZ, RZ, UR36 ;  /* 0x00000024ff037e24 */ /* 0x000fe4000f8e00ff */
[----:B------:R-:W-:-:S03]  /*1800*/  IMAD.U32 R0, RZ, RZ, UR37 ;  /* 0x00000025ff007e24 */ /* 0x000fc6000f8e00ff */
[----:B------:R-:W-:Y:S02]  /*1810*/  LEA R3, R3, UR40, 0x3 ;  /* 0x0000002803037c11 */ /* 0x000fe4000f8e18ff */
[----:B------:R-:W-:-:S04]  /*1820*/  SHF.L.U32 R0, R0, 0x1f, RZ ;  /* 0x0000001f00007819 */ /* 0x000fc800000006ff */
[----:B------:R0:W1:Y:S01]  /*1830*/  SYNCS.PHASECHK.TRANS64.TRYWAIT P1, [R3+URZ], R0 ;  /* 0x00000000030075a7 */ /* 0x000062000802017f */
[----:B------:R-:W-:Y:S05]  /*1840*/  @!P0 BRA `(.L_x_19) ;  /* 0x0000000000048947 */ /* 0x000fea0003800000 */
[----:B------:R-:W-:Y:S01]  /*1850*/  BPT.TRAP 0x1 ;  /* 0x000000040000795c */ /* 0x000fe20000300000 */
.L_x_19:
[----:B-1----:R-:W-:Y:S05]  /*1860*/  @P1 BRA `(.L_x_20) ;  /* 0x0000000000081947 */ /* 0x002fea0003800000 */
[----:B------:R-:W1:Y:S02]  /*1870*/  SYNCS.PHASECHK.TRANS64.TRYWAIT P1, [R3+URZ], R0 ;  /* 0x00000000030075a7 */ /* 0x000e64000802017f */
[----:B-1----:R-:W-:Y:S05]  /*1880*/  @!P1 BRA `(.L_x_21) ;  /* 0x0000005000c89947 */ /* 0x002fea0003800000 */
.L_x_20:
[----:B------:R-:W-:Y:S05]  /*1890*/  WARPSYNC.ALL ;  /* 0x0000000000007948 */ /* 0x000fea0003800000 */
[----:B------:R-:W-:Y:S01]  /*18a0*/  ULEA UR9, UR36, UR47, 0x9 ;  /* 0x0000002f24097291 */ /* 0x000fe2000f8e483f */
[----:B------:R-:W-:Y:S01]  /*18b0*/  WARPGROUP.ARRIVE ;  /* 0x00000000000079c5 */ /* 0x000fe20000000000 */
[----:B------:R-:W-:Y:S01]  /*18c0*/  UIMAD UR8, UR36, 0x280, UR46 ;  /* 0x00000280240878a4 */ /* 0x000fe2000f8e022e */
[----:B01----:R-:W-:Y:S01]  /*18d0*/  IMAD.U32 R0, RZ, RZ, UR42 ;  /* 0x0000002aff007e24 */ /* 0x003fe2000f8e00ff */
[----:B------:R-:W-:Y:S01]  /*18e0*/  UMOV UR5, 0x40000040 ;  /* 0x4000004000057882 */ /* 0x000fe20000000000 */
[----:B------:R-:W-:Y:S01]  /*18f0*/  UMOV UR7, 0x40000040 ;  /* 0x4000004000077882 */ /* 0x000fe20000000000 */
[----:B------:R-:W-:Y:S01]  /*1900*/  UIADD3 UR10, UR8, 0x80, URZ ;  /* 0x00000080080a7890 */ /* 0x000fe2000fffe03f */
[----:B------:R-:W-:-:S02]  /*1910*/  UMOV UR4, UR9 ;  /* 0x0000000900047c82 */ /* 0x000fc40008000000 */
[----:B------:R-:W-:Y:S01]  /*1920*/  UMOV UR6, UR8 ;  /* 0x0000000800067c82 */ /* 0x000fe20008000000 */
[----:B------:R-:W-:Y:S01]  /*1930*/  UIADD3 UR11, UR8, 0x100, URZ ;  /* 0x00000100080b7890 */ /* 0x000fe2000fffe03f */
[----:B------:R-:W-:Y:S01]  /*1940*/  IGMMA.64x16x32.S8.S8 R56, gdesc[UR4], RZ, !UPT, gsb0 ;  /* 0x00600000043879f1 */ /* 0x000fe2000c0410ff */
[----:B------:R-:W-:Y:S01]  /*1950*/  UMOV UR7, 0x40000040 ;  /* 0x4000004000077882 */ /* 0x000fe20000000000 */
[----:B------:R-:W-:Y:S01]  /*1960*/  UMOV UR6, UR10 ;  /* 0x0000000a00067c82 */ /* 0x000fe20008000000 */
[----:B------:R-:W-:Y:S01]  /*1970*/  UIADD3 UR12, UR8, 0x180, URZ ;  /* 0x00000180080c7890 */ /* 0x000fe2000fffe03f */
[----:B------:R-:W-:Y:S01]  /*1980*/  ISETP.GE.AND P1, PT, R0, 0x1, PT ;  /* 0x000000010000780c */ /* 0x000fe20003f26270 */
[----:B------:R-:W-:Y:S01]  /*1990*/  UIADD3 UR10, UR8, 0x200, URZ ;  /* 0x00000200080a7890 */ /* 0x000fe2000fffe03f */
[----:B------:R-:W-:Y:S02]  /*19a0*/  WARPGROUP.DEPBAR.LE gsb0, 0x0 ;  /* 0x00008000000079c5 */ /* 0x000fe40000010000 */
[----:B------:R-:W-:-:S06]  /*19b0*/  WARPGROUP.ARRIVE ;  /* 0x00000000000079c5 */ /* 0x000fcc0000000000 */
[----:B------:R-:W-:Y:S01]  /*19c0*/  IGMMA.64x16x32.S8.S8 R48, gdesc[UR4], RZ, !UPT, gsb0 ;  /* 0x00600000043079f1 */ /* 0x000fe2000c0410ff */
[----:B------:R-:W-:Y:S01]  /*19d0*/  UMOV UR6, UR11 ;  /* 0x0000000b00067c82 */ /* 0x000fe20008000000 */
[----:B------:R-:W-:Y:S01]  /*19e0*/  UMOV UR7, 0x40000040 ;  /* 0x4000004000077882 */ /* 0x000fe20000000000 */
        /* <DEDUP_REMOVED lines=16> */
[----:B------:R-:W-:Y:S02]  /*1af0*/  UIADD3 UR4, UR9, 0x2, URZ ;  /* 0x0000000209047890 */ /* 0x000fe4000fffe03f */
[----:B------:R-:W-:Y:S01]  /*1b00*/  UIADD3 UR6, UR8, 0x2, URZ ;  /* 0x0000000208067890 */ /* 0x000fe2000fffe03f */
[----:B------:R-:W-:Y:S01]  /*1b10*/  UMOV UR5, 0x40000040 ;  /* 0x4000004000057882 */ /* 0x000fe20000000000 */
[----:B------:R-:W-:Y:S01]  /*1b20*/  UMOV UR7, 0x40000040 ;  /* 0x4000004000077882 */ /* 0x000fe20000000000 */
[----:B------:R-:W-:Y:S02]  /*1b30*/  WARPGROUP.DEPBAR.LE gsb0, 0x0 ;  /* 0x00008000000079c5 */ /* 0x000fe40000010000 */
[----:B------:R-:W-:-:S06]  /*1b40*/  WARPGROUP.ARRIVE ;  /* 0x00000000000079c5 */ /* 0x000fcc0000000000 */
[----:B------:R-:W-:Y:S01]  /*1b50*/  IGMMA.64x16x32.S8.S8 R56, gdesc[UR4], R56, gsb0 ;  /* 0x00600000043879f1 */ /* 0x000fe20008041038 */
[----:B------:R-:W-:Y:S01]  /*1b60*/  UMOV UR6, UR10 ;  /* 0x0000000a00067c82 */ /* 0x000fe20008000000 */
[----:B------:R-:W-:Y:S01]  /*1b70*/  UMOV UR7, 0x40000040 ;  /* 0x4000004000077882 */ /* 0x000fe20000000000 */
[----:B------:R-:W-:Y:S01]  /*1b80*/  UIADD3 UR10, UR8, 0x202, URZ ;  /* 0x00000202080a7890 */ /* 0x000fe2000fffe03f */
        /* <DEDUP_REMOVED lines=55> */
[----:B------:R-:W-:Y:S02]  /*1f00*/  UIADD3 UR9, UR8, 0x86, URZ ;  /* 0x0000008608097890 */ /* 0x000fe4000fffe03f */
        /* <DEDUP_REMOVED lines=23> */
[----:B------:R-:W-:Y:S03]  /*2080*/  IGMMA.64x16x32.S8.S8 R24, gdesc[UR4], R24, gsb0 ;  /* 0x00600000041879f1 */ /* 0x000fe60008041018 */
[----:B------:R-:W-:Y:S02]  /*2090*/  WARPGROUP.DEPBAR.LE gsb0, 0x0 ;  /* 0x00008000000079c5 */ /* 0x000fe40000010000 */
[----:B------:R-:W-:Y:S05]  /*20a0*/  @!P1 BRA `(.L_x_22) ;  /* 0x0000000800909947 */ /* 0x000fea0003800000 */
[----:B------:R-:W-:Y:S01]  /*20b0*/  UIADD3 UR5, UR36, 0x1, URZ ;  /* 0x0000000124057890 */ /* 0x000fe2000fffe03f */
[----:B------:R-:W-:-:S03]  /*20c0*/  IMAD.U32 R0, RZ, RZ, UR42 ;  /* 0x0000002aff007e24 */ /* 0x000fc6000f8e00ff */
[----:B------:R-:W-:-:S04]  /*20d0*/  UISETP.NE.AND UP0, UPT, UR5, 0xc, UPT ;  /* 0x0000000c0500788c */ /* 0x000fc8000bf05270 */
[----:B------:R-:W-:Y:S02]  /*20e0*/  USEL UR4, URZ, 0x1, UP0 ;  /* 0x000000013f047887 */ /* 0x000fe40008000000 */
[----:B------:R-:W-:Y:S02]  /*20f0*/  USEL UR5, UR5, URZ, UP0 ;  /* 0x0000003f05057287 */ /* 0x000fe40008000000 */
[----:B------:R-:W-:-:S06]  /*2100*/  ULOP3.LUT UR4, UR37, UR4, URZ, 0x3c, !UPT ;  /* 0x0000000425047292 */ /* 0x000fcc000f8e3c3f */
[----:B------:R-:W-:Y:S01]  /*2110*/  IMAD.U32 R5, RZ, RZ, UR4 ;  /* 0x00000004ff057e24 */ /* 0x000fe2000f8e00ff */
[----:B------:R-:W-:-:S06]  /*2120*/  UMOV UR4, UR36 ;  /* 0x0000002400047c82 */ /* 0x000fcc0008000000 */
.L_x_29:
[----:B01----:R-:W-:Y:S05]  /*2130*/  @!P0 BRA `(.L_x_23) ;  /* 0x0000000000048947 */ /* 0x003fea0003800000 */
[----:B------:R-:W-:Y:S01]  /*2140*/  BPT.TRAP 0x1 ;  /* 0x000000040000795c */ /* 0x000fe20000300000 */
.L_x_23:
[----:B------:R-:W-:Y:S01]  /*2150*/  ULEA UR6, UR5, UR40, 0x3 ;  /* 0x0000002805067291 */ /* 0x000fe2000f8e183f */
[----:B------:R-:W-:-:S08]  /*2160*/  SHF.L.U32 R3, R5, 0x1f, RZ ;  /* 0x0000001f05037819 */ /* 0x000fd000000006ff */
[----:B------:R0:W1:Y:S01]  /*2170*/  SYNCS.PHASECHK.TRANS64.TRYWAIT P1, [UR6], R3 ;  /* 0x00000003ff0075a7 */ /* 0x0000620008020146 */
[----:B------:R-:W-:Y:S05]  /*2180*/  @!P0 BRA `(.L_x_24) ;  /* 0x0000000000048947 */ /* 0x000fea0003800000 */
[----:B------:R-:W-:Y:S01]  /*2190*/  BPT.TRAP 0x1 ;  /* 0x000000040000795c */ /* 0x000fe20000300000 */
.L_x_24:
[----:B-1----:R-:W-:Y:S05]  /*21a0*/  @P1 BRA `(.L_x_25) ;  /* 0x0000000000081947 */ /* 0x002fea0003800000 */
[----:B------:R-:W1:Y:S02]  /*21b0*/  SYNCS.PHASECHK.TRANS64.TRYWAIT P1, [UR6], R3 ;  /* 0x00000003ff0075a7 */ /* 0x000e640008020146 */
[----:B-1----:R-:W-:Y:S05]  /*21c0*/  @!P1 BRA `(.L_x_26) ;  /* 0x00000048008c9947 */ /* 0x002fea0003800000 */
.L_x_25:
[----:B------:R-:W-:Y:S01]  /*21d0*/  ULEA UR7, UR5, UR47, 0x9 ;  /* 0x0000002f05077291 */ /* 0x000fe2000f8e483f */
[----:B------:R-:W-:Y:S01]  /*21e0*/  WARPGROUP.ARRIVE ;  /* 0x00000000000079c5 */ /* 0x000fe20000000000 */
[----:B------:R-:W-:Y:S01]  /*21f0*/  UIMAD UR6, UR5, 0x280, UR46 ;  /* 0x00000280050678a4 */ /* 0x000fe2000f8e022e */
[----:B------:R-:W-:Y:S01]  /*2200*/  UMOV UR9, 0x40000040 ;  /* 0x4000004000097882 */ /* 0x000fe20000000000 */
[----:B------:R-:W-:Y:S02]  /*2210*/  UMOV UR11, 0x40000040 ;  /* 0x40000040000b7882 */ /* 0x000fe40000000000 */
[----:B------:R-:W-:Y:S01]  /*2220*/  UIADD3 UR12, UR6, 0x80, URZ ;  /* 0x00000080060c7890 */ /* 0x000fe2000fffe03f */
[----:B------:R-:W-:Y:S02]  /*2230*/  UMOV UR8, UR7 ;  /* 0x0000000700087c82 */ /* 0x000fe40008000000 */
[----:B------:R-:W-:Y:S01]  /*2240*/  UMOV UR10, UR6 ;  /* 0x00000006000a7c82 */ /* 0x000fe20008000000 */
[----:B------:R-:W-:Y:S01]  /*2250*/  UIADD3 UR13, UR6, 0x100, URZ ;  /* 0x00000100060d7890 */ /* 0x000fe2000fffe03f */
[----:B------:R-:W-:Y:S01]  /*2260*/  IGMMA.64x16x32.S8.S8 R56, gdesc[UR8], R56, gsb0 ;  /* 0x00600000083879f1 */ /* 0x000fe20008041038 */
[----:B------:R-:W-:Y:S01]  /*2270*/  UMOV UR11, 0x40000040 ;  /* 0x40000040000b7882 */ /* 0x000fe20000000000 */
[----:B------:R-:W-:Y:S01]  /*2280*/  UMOV UR10, UR12 ;  /* 0x0000000c000a7c82 */ /* 0x000fe20008000000 */
[----:B------:R-:W-:-:S02]  /*2290*/  UIADD3 UR14, UR6, 0x180, URZ ;  /* 0x00000180060e7890 */ /* 0x000fc4000fffe03f */
        /* <DEDUP_REMOVED lines=114> */
[----:B------:R-:W-:Y:S01]  /*29c0*/  BPT.TRAP 0x1 ;  /* 0x000000040000795c */ /* 0x000fe20000300000 */
.L_x_27:
[----:B------:R-:W-:Y:S01]  /*29d0*/  ULEA UR6, UR4, UR40, 0x3 ;  /* 0x0000002804067291 */ /* 0x000fe2000f8e183f */
[----:B------:R-:W-:-:S03]  /*29e0*/  ISETP.GT.U32.AND P1, PT, R23, 0x1, PT ;  /* 0x000000011700780c */ /* 0x000fc60003f24070 */
[----:B------:R-:W-:-:S04]  /*29f0*/  UIADD3 UR6, UR6, 0x60, URZ ;  /* 0x0000006006067890 */ /* 0x000fc8000fffe03f */
[----:B------:R-:W-:-:S09]  /*2a00*/  UPRMT UR6, URZ, 0x654, UR6 ;  /* 0x000006543f067896 */ /* 0x000fd20008000006 */
[----:B------:R-:W-:Y:S01]  /*2a10*/  SYNCS.ARRIVE.TRANS64.RED.A1T0 RZ, [UR6], RZ ;  /* 0x000000ffffff79a7 */ /* 0x000fe20008100406 */
[----:B------:R-:W-:Y:S05]  /*2a20*/  @P1 BRA `(.L_x_28) ;  /* 0x0000000000041947 */ /* 0x000fea0003800000 */
[----:B------:R-:W-:Y:S01]  /*2a30*/  BPT.TRAP 0x1 ;  /* 0x000000040000795c */ /* 0x000fe20000300000 */
.L_x_28:
[----:B------:R-:W-:Y:S01]  /*2a40*/  UIADD3 UR5, UR5, 0x1, URZ ;  /* 0x0000000105057890 */ /* 0x000fe2000fffe03f */
[C---:B------:R-:W-:Y:S01]  /*2a50*/  ISETP.GT.AND P1, PT, R0.reuse, 0x1, PT ;  /* 0x000000010000780c */ /* 0x040fe20003f24270 */
[----:B------:R-:W-:Y:S01]  /*2a60*/  UIADD3 UR4, UR4, 0x1, URZ ;  /* 0x0000000104047890 */ /* 0x000fe2000fffe03f */
[----:B------:R-:W-:Y:S01]  /*2a70*/  VIADD R0, R0, 0xffffffff ;  /* 0xffffffff00007836 */ /* 0x000fe20000000000 */
[----:B------:R-:W-:Y:S02]  /*2a80*/  UISETP.NE.AND UP0, UPT, UR5, 0xc, UPT ;  /* 0x0000000c0500788c */ /* 0x000fe4000bf05270 */
[----:B------:R-:W-:Y:S02]  /*2a90*/  UISETP.NE.AND UP1, UPT, UR4, 0xc, UPT ;  /* 0x0000000c0400788c */ /* 0x000fe4000bf25270 */
[----:B------:R-:W-:Y:S02]  /*2aa0*/  USEL UR6, URZ, 0x1, UP0 ;  /* 0x000000013f067887 */ /* 0x000fe40008000000 */
[----:B------:R-:W-:-:S02]  /*2ab0*/  USEL UR5, UR5, URZ, UP0 ;  /* 0x0000003f05057287 */ /* 0x000fc40008000000 */
[----:B------:R-:W-:Y:S02]  /*2ac0*/  USEL UR4, UR4, URZ, UP1 ;  /* 0x0000003f04047287 */ /* 0x000fe40008800000 */
[----:B------:R-:W-:Y:S01]  /*2ad0*/  LOP3.LUT R5, R5, UR6, RZ, 0x3c, !PT ;  /* 0x0000000605057c12 */ /* 0x000fe2000f8e3cff */
[----:B------:R-:W-:Y:S09]  /*2ae0*/  @P1 BRA `(.L_x_29) ;  /* 0xfffffff400901947 */ /* 0x000ff2000383ffff */
.L_x_22:
[----:B------:R-:W2:Y:S01]  /*2af0*/  LDC R0, c[0x0][0x28c] ;  /* 0x0000a300ff007b82 */ /* 0x000ea20000000800 */
[----:B01----:R-:W-:-:S04]  /*2b00*/  IMAD.U32 R3, RZ, RZ, UR44 ;  /* 0x0000002cff037e24 */ /* 0x003fc8000f8e00ff */
[----:B------:R0:W-:Y:S01]  /*2b10*/  SYNCS.ARRIVE.TRANS64.A1T0 RZ, [R3+UR41], RZ ;  /* 0x000000ff03ff79a7 */ /* 0x0001e20008100029 */
[----:B--2---:R-:W-:-:S13]  /*2b20*/  ISETP.GE.AND P1, PT, R0, 0x1, PT ;  /* 0x000000010000780c */ /* 0x004fda0003f26270 */
[----:B0-----:R-:W-:Y:S05]  /*2b30*/  @!P1 BRA `(.L_x_30) ;  /* 0x0000000000349947 */ /* 0x001fea0003800000 */
[----:B------:R-:W-:Y:S05]  /*2b40*/  @!P0 BRA `(.L_x_31) ;  /* 0x0000000000048947 */ /* 0x000fea0003800000 */
[----:B------:R-:W-:Y:S01]  /*2b50*/  BPT.TRAP 0x1 ;  /* 0x000000040000795c */ /* 0x000fe20000300000 */
.L_x_31:
[----:B------:R-:W-:Y:S01]  /*2b60*/  UIADD3 UR6, UR36, UR42, URZ ;  /* 0x0000002a24067290 */ /* 0x000fe2000fffe03f */
[----:B------:R-:W-:-:S03]  /*2b70*/  ISETP.GT.U32.AND P0, PT, R23, 0x1, PT ;  /* 0x000000011700780c */ /* 0x000fc60003f04070 */
[----:B------:R-:W-:-:S04]  /*2b80*/  UIMAD.WIDE.U32 UR4, UR6, -0x55555555, URZ ;  /* 0xaaaaaaab060478a5 */ /* 0x000fc8000f8e003f */
[----:B------:R-:W-:-:S04]  /*2b90*/  USHF.R.U32.HI UR4, URZ, 0x3, UR5 ;  /* 0x000000033f047899 */ /* 0x000fc80008011605 */
[----:B------:R-:W-:-:S04]  /*2ba0*/  UIMAD UR6, UR4, -0xc, UR6 ;  /* 0xfffffff4040678a4 */ /* 0x000fc8000f8e0206 */
[----:B------:R-:W-:-:S04]  /*2bb0*/  ULEA UR6, UR6, UR40, 0x3 ;  /* 0x0000002806067291 */ /* 0x000fc8000f8e183f */
[----:B------:R-:W-:-:S04]  /*2bc0*/  UIADD3 UR6, UR6, 0x60, URZ ;  /* 0x0000006006067890 */ /* 0x000fc8000fffe03f */
[----:B------:R-:W-:-:S09]  /*2bd0*/  UPRMT UR6, URZ, 0x654, UR6 ;  /* 0x000006543f067896 */ /* 0x000fd20008000006 */
[----:B------:R-:W-:Y:S01]  /*2be0*/  SYNCS.ARRIVE.TRANS64.RED.A1T0 RZ, [UR6], RZ ;  /* 0x000000ffffff79a7 */ /* 0x000fe20008100406 */
[----:B------:R-:W-:Y:S05]  /*2bf0*/  @P0 BRA `(.L_x_30) ;  /* 0x0000000000040947 */ /* 0x000fea0003800000 */
[----:B------:R-:W-:Y:S01]  /*2c00*/  BPT.TRAP 0x1 ;  /* 0x000000040000795c */ /* 0x000fe20000300000 */
.L_x_30:
[----:B------:R-:W-:Y:S01]  /*2c10*/  SHF.L.U32 R0, R75, 0x1f, RZ ;  /* 0x0000001f4b007819 */ /* 0x000fe200000006ff */
[----:B------:R-:W-:Y:S01]  /*2c20*/  UIADD3 UR36, UR36, UR39, URZ ;  /* 0x0000002724247290 */ /* 0x000fe2000fffe03f */
[----:B------:R-:W-:Y:S01]  /*2c30*/  IMAD R13, R19, 0x50, RZ ;  /* 0x00000050130d7824 */ /* 0x000fe200078e02ff */
[----:B------:R-:W-:Y:S01]  /*2c40*/  UISETP.GE.U32.AND UP1, UPT, UR39, 0xc, UPT ;  /* 0x0000000c2700788c */ /* 0x000fe2000bf26070 */
[----:B------:R-:W0:Y:S01]  /*2c50*/  SYNCS.PHASECHK.TRANS64.TRYWAIT P0, [UR43+0x8], R0 ;  /* 0x00000800ff0075a7 */ /* 0x000e22000800016b */
[----:B------:R-:W-:Y:S01]  /*2c60*/  UISETP.GT.U32.AND UP0, UPT, UR36, 0xb, UPT ;  /* 0x0000000b2400788c */ /* 0x000fe2000bf04070 */
[----:B------:R-:W-:Y:S01]  /*2c70*/  SHF.R.S32.HI R11, RZ, 0x1f, R18 ;  /* 0x0000001fff0b7819 */ /* 0x000fe20000011412 */
[----:B------:R-:W-:Y:S02]  /*2c80*/  UIMAD.WIDE.U32 UR4, UR36, -0x55555555, URZ ;  /* 0xaaaaaaab240478a5 */ /* 0x000fe4000f8e003f */
[----:B------:R-:W-:Y:S02]  /*2c90*/  UISETP.LT.U32.AND UP0, UPT, UR39, 0xc, UP0 ;  /* 0x0000000c2700788c */ /* 0x000fe40008701070 */
[----:B------:R-:W-:-:S02]  /*2ca0*/  USHF.R.U32.HI UR4, URZ, 0x3, UR5 ;  /* 0x000000033f047899 */ /* 0x000fc40008011605 */
[----:B------:R-:W-:Y:S02]  /*2cb0*/  USEL UR6, URZ, 0x1, !UP0 ;  /* 0x000000013f067887 */ /* 0x000fe4000c000000 */
[----:B------:R-:W-:Y:S02]  /*2cc0*/  UIMAD UR36, UR4, -0xc, UR36 ;  /* 0xfffffff4042478a4 */ /* 0x000fe4000f8e0224 */
[----:B------:R-:W-:-:S04]  /*2cd0*/  ULOP3.LUT UR37, UR37, UR6, URZ, 0x3c, !UPT ;  /* 0x0000000625257292 */ /* 0x000fc8000f8e3c3f */
[----:B------:R-:W-:Y:S01]  /*2ce0*/  @UP1 ULOP3.LUT UR37, UR37, 0x1, UR4, 0x78, !UPT ;  /* 0x0000000125251892 */ /* 0x000fe2000f8e7804 */
[----:B0-----:R-:W-:Y:S11]  /*2cf0*/  @!P0 BRA `(.L_x_32) ;  /* 0x0000003c00d88947 */ /* 0x001ff60003800000 */
.L_x_150:
[----:B0-----:R-:W-:Y:S01]  /*2d00*/  IMAD.SHL.U32 R0, R22, 0x40, RZ ;  /* 0x0000004016007824 */ /* 0x001fe200078e00ff */
[----:B------:R-:W-:Y:S01]  /*2d10*/  ULDC UR6, c[0x0][0x284] ;  /* 0x0000a10000067ab9 */ /* 0x000fe20000000800 */
[----:B------:R-:W-:Y:S01]  /*2d20*/  ULDC.64 UR4, c[0x0][0x5d0] ;  /* 0x0001740000047ab9 */ /* 0x000fe20000000a00 */
[----:B------:R-:W-:Y:S01]  /*2d30*/  SHF.R.S32.HI R10, RZ, 0x1f, R13 ;  /* 0x0000001fff0a7819 */ /* 0x000fe2000001140d */
[----:B------:R-:W-:Y:S01]  /*2d40*/  IMAD R3, R11, UR4, RZ ;  /* 0x000000040b037c24 */ /* 0x000fe2000f8e02ff */
[----:B------:R-:W-:Y:S01]  /*2d50*/  ISETP.GE.AND P0, PT, R0, UR6, PT ;  /* 0x0000000600007c0c */ /* 0x000fe2000bf06270 */
[C---:B------:R-:W-:Y:S01]  /*2d60*/  IMAD.WIDE.U32 R4, R18.reuse, UR4, R68 ;  /* 0x0000000412047c25 */ /* 0x040fe2000f8e0044 */
[----:B------:R-:W-:Y:S02]  /*2d70*/  ULDC UR4, c[0x0][0x288] ;  /* 0x0000a20000047ab9 */ /* 0x000fe40000000800 */
[C---:B------:R-:W-:Y:S01]  /*2d80*/  ISETP.GE.OR P0, PT, R13.reuse, UR4, P0 ;  /* 0x000000040d007c0c */ /* 0x040fe20008706670 */
[----:B------:R-:W-:Y:S01]  /*2d90*/  IMAD R3, R18, UR5, R3 ;  /* 0x0000000512037c24 */ /* 0x000fe2000f8e0203 */
[----:B------:R-:W-:-:S04]  /*2da0*/  IADD3 R4, P1, R13, R4, RZ ;  /* 0x000000040d047210 */ /* 0x000fc80007f3e0ff */
[----:B------:R-:W-:-:S07]  /*2db0*/  IADD3.X R5, R10, R5, R3, P1, !PT ;  /* 0x000000050a057210 */ /* 0x000fce0000ffe403 */
[----:B------:R-:W-:Y:S05]  /*2dc0*/  @P0 BRA `(.L_x_33) ;  /* 0x0000002000bc0947 */ /* 0x000fea0003800000 */
[----:B------:R-:W0:Y:S01]  /*2dd0*/  LDC.64 R8, c[0x0][0x5c8] ;  /* 0x00017200ff087b82 */ /* 0x000e220000000a00 */
[----:B------:R-:W-:Y:S01]  /*2de0*/  IMAD.WIDE R14, R22, 0x40, R66 ;  /* 0x00000040160e7825 */ /* 0x000fe200078e0242 */
[----:B------:R-:W-:Y:S01]  /*2df0*/  ULDC.64 UR4, c[0x0][0x5c0] ;  /* 0x0001700000047ab9 */ /* 0x000fe20000000a00 */
[----:B------:R-:W-:Y:S02]  /*2e00*/  BSSY B0, `(.L_x_33) ;  /* 0x000022b000007945 */ /* 0x000fe40003800000 */
[----:B------:R-:W-:Y:S02]  /*2e10*/  IMAD.IADD R0, R73, 0x1, -R0 ;  /* 0x0000000149007824 */ /* 0x000fe400078e0a00 */
[----:B------:R-:W-:Y:S02]  /*2e20*/  IMAD.IADD R22, R70, 0x1, -R13 ;  /* 0x0000000146167824 */ /* 0x000fe400078e0a0d */
[-C--:B0-----:R-:W-:Y:S02]  /*2e30*/  IMAD R3, R15, R8.reuse, RZ ;  /* 0x000000080f037224 */ /* 0x081fe400078e02ff */
[----:B------:R-:W-:-:S04]  /*2e40*/  IMAD.WIDE.U32 R4, R14, R8, R4 ;  /* 0x000000080e047225 */ /* 0x000fc800078e0004 */
[----:B------:R-:W-:Y:S01]  /*2e50*/  IMAD R3, R14, R9, R3 ;  /* 0x000000090e037224 */ /* 0x000fe200078e0203 */
[----:B------:R-:W-:-:S03]  /*2e60*/  IADD3 R4, P0, R4, UR4, RZ ;  /* 0x0000000404047c10 */ /* 0x000fc6000ff1e0ff */
[----:B------:R-:W-:Y:S01]  /*2e70*/  IMAD.IADD R3, R5, 0x1, R3 ;  /* 0x0000000105037824 */ /* 0x000fe200078e0203 */
[----:B------:R-:W-:-:S04]  /*2e80*/  LEA R6, P1, R8, R4, 0x3 ;  /* 0x0000000408067211 */ /* 0x000fc800078218ff */
[----:B------:R-:W-:Y:S02]  /*2e90*/  IADD3.X R5, R3, UR5, RZ, P0, !PT ;  /* 0x0000000503057c10 */ /* 0x000fe400087fe4ff */
[----:B-----5:R-:W-:Y:S02]  /*2ea0*/  ISETP.NE.AND P0, PT, R65, RZ, PT ;  /* 0x000000ff4100720c */ /* 0x020fe40003f05270 */
[----:B------:R-:W-:-:S11]  /*2eb0*/  LEA.HI.X R7, R8, R5, R9, 0x3, P1 ;  /* 0x0000000508077211 */ /* 0x000fd600008f1c09 */
[----:B------:R-:W-:Y:S05]  /*2ec0*/  @!P0 BRA `(.L_x_34) ;  /* 0x0000001800488947 */ /* 0x000fea0003800000 */
[----:B------:R-:W0:Y:S01]  /*2ed0*/  LDC.64 R20, c[0x0][0x5b0] ;  /* 0x00016c00ff147b82 */ /* 0x000e220000000a00 */
[----:B------:R-:W-:Y:S01]  /*2ee0*/  ULDC.64 UR4, c[0x0][0x5b8] ;  /* 0x00016e0000047ab9 */ /* 0x000fe20000000a00 */
[----:B------:R-:W-:Y:S01]  /*2ef0*/  ISETP.GE.AND P3, PT, R22, 0x1, PT ;  /* 0x000000011600780c */ /* 0x000fe20003f66270 */
[----:B------:R-:W-:Y:S01]  /*2f00*/  IMAD.WIDE.U32 R8, R18, UR4, R68 ;  /* 0x0000000412087c25 */ /* 0x000fe2000f8e0044 */
[----:B------:R-:W-:Y:S02]  /*2f10*/  BSSY B1, `(.L_x_35) ;  /* 0x000000e000017945 */ /* 0x000fe40003800000 */
[----:B------:R-:W-:Y:S01]  /*2f20*/  ISETP.LT.OR P1, PT, R0, 0x1, !P3 ;  /* 0x000000010000780c */ /* 0x000fe20005f21670 */
[----:B------:R-:W-:Y:S01]  /*2f30*/  IMAD R3, R11, UR4, RZ ;  /* 0x000000040b037c24 */ /* 0x000fe2000f8e02ff */
[----:B------:R-:W1:Y:S01]  /*2f40*/  LDC.64 R76, c[0x0][0x5a8] ;  /* 0x00016a00ff4c7b82 */ /* 0x000e620000000a00 */
[----:B------:R-:W-:Y:S02]  /*2f50*/  IADD3 R12, P0, R13, R8, RZ ;  /* 0x000000080d0c7210 */ /* 0x000fe40007f1e0ff */
[----:B------:R-:W-:-:S05]  /*2f60*/  IMAD R3, R18, UR5, R3 ;  /* 0x0000000512037c24 */ /* 0x000fca000f8e0203 */
[----:B------:R-:W-:Y:S01]  /*2f70*/  IADD3.X R13, R10, R9, R3, P0, !PT ;  /* 0x000000090a0d7210 */ /* 0x000fe200007fe403 */
[-C--:B0-----:R-:W-:Y:S02]  /*2f80*/  IMAD R3, R15, R20.reuse, RZ ;  /* 0x000000140f037224 */ /* 0x081fe400078e02ff */
[----:B------:R-:W-:-:S04]  /*2f90*/  IMAD.WIDE.U32 R8, R14, R20, R12 ;  /* 0x000000140e087225 */ /* 0x000fc800078e000c */
[----:B------:R-:W-:Y:S01]  /*2fa0*/  IMAD R19, R14, R21, R3 ;  /* 0x000000150e137224 */ /* 0x000fe200078e0203 */
[----:B-1----:R-:W-:-:S04]  /*2fb0*/  IADD3 R8, P0, R8, R76, RZ ;  /* 0x0000004c08087210 */ /* 0x002fc80007f1e0ff */
[----:B------:R-:W-:Y:S01]  /*2fc0*/  IADD3.X R9, R77, R9, R19, P0, !PT ;  /* 0x000000094d097210 */ /* 0x000fe200007fe413 */
[----:B------:R-:W-:Y:S08]  /*2fd0*/  @P1 BRA `(.L_x_36) ;  /* 0x0000000000041947 */ /* 0x000ff00003800000 */
[----:B------:R0:W5:Y:S02]  /*2fe0*/  LDG.E.U8 R74, desc[UR48][R8.64] ;  /* 0x00000030084a7981 */ /* 0x000164000c1e1100 */
.L_x_36:
[----:B------:R-:W-:Y:S05]  /*2ff0*/  BSYNC B1 ;  /* 0x0000000000017941 */ /* 0x000fea0003800000 */
.L_x_35:
[----:B-----5:R-:W-:Y:S01]  /*3000*/  LOP3.LUT R3, R74, 0xffff, RZ, 0xc0, !PT ;  /* 0x0000ffff4a037812 */ /* 0x020fe200078ec0ff */
[----:B------:R-:W-:Y:S01]  /*3010*/  IMAD.SHL.U32 R10, R20, 0x8, RZ ;  /* 0x00000008140a7824 */ /* 0x000fe200078e00ff */
[----:B------:R-:W-:Y:S01]  /*3020*/  ISETP.GE.AND P2, PT, R22, 0x2, PT ;  /* 0x000000021600780c */ /* 0x000fe20003f46270 */
[----:B------:R-:W-:Y:S01]  /*3030*/  BSSY B1, `(.L_x_37) ;  /* 0x000000e000017945 */ /* 0x000fe20003800000 */
[----:B------:R-:W-:Y:S02]  /*3040*/  PRMT R18, R3, 0x8880, RZ ;  /* 0x0000888003127816 */ /* 0x000fe400000000ff */
[----:B------:R-:W-:Y:S02]  /*3050*/  ISETP.LT.OR P0, PT, R0, 0x1, !P2 ;  /* 0x000000010000780c */ /* 0x000fe40005701670 */
[----:B------:R-:W-:Y:S01]  /*3060*/  SHF.L.U64.HI R11, R20, 0x3, R21 ;  /* 0x00000003140b7819 */ /* 0x000fe20000010215 */
[----:B------:R-:W-:-:S04]  /*3070*/  IMAD R3, R18, R65, RZ ;  /* 0x0000004112037224 */ /* 0x000fc800078e02ff */
[----:B------:R-:W-:Y:S02]  /*3080*/  @!P1 IMAD R15, R56, R64, R3 ;  /* 0x00000040380f9224 */ /* 0x000fe400078e0203 */
[----:B------:R-:W-:-:S03]  /*3090*/  IMAD.WIDE.U32 R10, R14, R20, R10 ;  /* 0x000000140e0a7225 */ /* 0x000fc600078e000a */
[----:B------:R1:W-:Y:S01]  /*30a0*/  @!P1 STG.E.U8 desc[UR48][R4.64], R15 ;  /* 0x0000000f04009986 */ /* 0x0003e2000c101130 */
[----:B------:R-:W-:Y:S01]  /*30b0*/  IMAD.IADD R18, R19, 0x1, R11 ;  /* 0x0000000113127824 */ /* 0x000fe200078e020b */
[----:B------:R-:W-:Y:S01]  /*30c0*/  IADD3 R10, P4, P5, R12, R76, R10 ;  /* 0x0000004c0c0a7210 */ /* 0x000fe20007d9e00a */
[----:B------:R-:W-:-:S12]  /*30d0*/  @P0 BRA `(.L_x_38) ;  /* 0x00000000000c0947 */ /* 0x000fd80003800000 */
[----:B------:R-:W2:Y:S02]  /*30e0*/  LDG.E.U8 R74, desc[UR48][R8.64+0x1] ;  /* 0x00000130084a7981 */ /* 0x000ea4000c1e1100 */
[----:B--2---:R-:W-:-:S05]  /*30f0*/  PRMT R14, R74, 0x8880, RZ ;  /* 0x000088804a0e7816 */ /* 0x004fca00000000ff */
[----:B------:R-:W-:-:S07]  /*3100*/  IMAD R3, R14, R65, RZ ;  /* 0x000000410e037224 */ /* 0x000fce00078e02ff */
.L_x_38:
[----:B------:R-:W-:Y:S05]  /*3110*/  BSYNC B1 ;  /* 0x0000000000017941 */ /* 0x000fea0003800000 */
.L_x_37:
[----:B------:R-:W-:Y:S01]  /*3120*/  ISETP.LT.OR P3, PT, R0, 0x9, !P3 ;  /* 0x000000090000780c */ /* 0x000fe20005f61670 */
[----:B------:R-:W-:Y:S01]  /*3130*/  @!P0 IMAD R57, R57, R64, R3 ;  /* 0x0000004039398224 */ /* 0x000fe200078e0203 */
[C---:B------:R-:W-:Y:S01]  /*3140*/  ISETP.GE.AND P1, PT, R22.reuse, 0x9, PT ;  /* 0x000000091600780c */ /* 0x040fe20003f26270 */
[----:B------:R-:W-:Y:S01]  /*3150*/  BSSY B1, `(.L_x_39) ;  /* 0x000000b000017945 */ /* 0x000fe20003800000 */
[----:B------:R-:W-:Y:S02]  /*3160*/  IADD3.X R11, R13, R77, R18, P4, P5 ;  /* 0x0000004d0d0b7210 */ /* 0x000fe400027ea412 */
[----:B------:R2:W-:Y:S01]  /*3170*/  @!P0 STG.E.U8 desc[UR48][R4.64+0x1], R57 ;  /* 0x0000013904008986 */ /* 0x0005e2000c101130 */
[----:B------:R-:W-:Y:S02]  /*3180*/  ISETP.GE.AND P0, PT, R22, 0xa, PT ;  /* 0x0000000a1600780c */ /* 0x000fe40003f06270 */
[C---:B------:R-:W-:Y:S02]  /*3190*/  ISETP.LT.OR P2, PT, R0.reuse, 0x9, !P2 ;  /* 0x000000090000780c */ /* 0x040fe40005741670 */
[----:B------:R-:W-:-:S02]  /*31a0*/  ISETP.LT.OR P5, PT, R0, 0x1, !P1 ;  /* 0x000000010000780c */ /* 0x000fc40004fa1670 */
[----:B------:R-:W-:Y:S01]  /*31b0*/  ISETP.LT.OR P4, PT, R0, 0x1, !P0 ;  /* 0x000000010000780c */ /* 0x000fe20004781670 */
[----:B------:R-:W-:-:S12]  /*31c0*/  @P3 BRA `(.L_x_40) ;  /* 0x00000000000c3947 */ /* 0x000fd80003800000 */
[----:B------:R-:W3:Y:S02]  /*31d0*/  LDG.E.U8 R74, desc[UR48][R10.64] ;  /* 0x000000300a4a7981 */ /* 0x000ee4000c1e1100 */
[----:B---3--:R-:W-:-:S05]  /*31e0*/  PRMT R12, R74, 0x8880, RZ ;  /* 0x000088804a0c7816 */ /* 0x008fca00000000ff */
[----:B------:R-:W-:-:S07]  /*31f0*/  IMAD R3, R12, R65, RZ ;  /* 0x000000410c037224 */ /* 0x000fce00078e02ff */
.L_x_40:
[----:B------:R-:W-:Y:S05]  /*3200*/  BSYNC B1 ;  /* 0x0000000000017941 */ /* 0x000fea0003800000 */
.L_x_39:
[----:B------:R-:W-:Y:S01]  /*3210*/  @!P3 IMAD R13, R58, R64, R3 ;  /* 0x000000403a0db224 */ /* 0x000fe200078e0203 */
[----:B------:R-:W-:Y:S04]  /*3220*/  BSSY B1, `(.L_x_41) ;  /* 0x0000006000017945 */ /* 0x000fe80003800000 */
[----:B------:R3:W-:Y:S01]  /*3230*/  @!P3 STG.E.U8 desc[UR48][R6.64], R13 ;  /* 0x0000000d0600b986 */ /* 0x0007e2000c101130 */
[----:B------:R-:W-:Y:S05]  /*3240*/  @P2 BRA `(.L_x_42) ;  /* 0x00000000000c2947 */ /* 0x000fea0003800000 */
[----:B------:R-:W4:Y:S02]  /*3250*/  LDG.E.U8 R74, desc[UR48][R10.64+0x1] ;  /* 0x000001300a4a7981 */ /* 0x000f24000c1e1100 */
[----:B----4-:R-:W-:-:S05]  /*3260*/  PRMT R12, R74, 0x8880, RZ ;  /* 0x000088804a0c7816 */ /* 0x010fca00000000ff */
[----:B------:R-:W-:-:S07]  /*3270*/  IMAD R3, R12, R65, RZ ;  /* 0x000000410c037224 */ /* 0x000fce00078e02ff */
.L_x_42:
[----:B------:R-:W-:Y:S05]  /*3280*/  BSYNC B1 ;  /* 0x0000000000017941 */ /* 0x000fea0003800000 */
.L_x_41:
[----:B------:R-:W-:Y:S01]  /*3290*/  @!P2 IMAD R59, R59, R64, R3 ;  /* 0x000000403b3ba224 */ /* 0x000fe200078e0203 */
[----:B------:R-:W-:Y:S04]  /*32a0*/  BSSY B1, `(.L_x_43) ;  /* 0x0000006000017945 */ /* 0x000fe80003800000 */
[----:B------:R4:W-:Y:S01]  /*32b0*/  @!P2 STG.E.U8 desc[UR48][R6.64+0x1], R59 ;  /* 0x0000013b0600a986 */ /* 0x0009e2000c101130 */
[----:B------:R-:W-:Y:S05]  /*32c0*/  @P5 BRA `(.L_x_44) ;  /* 0x00000000000c5947 */ /* 0x000fea0003800000 */
[----:B------:R-:W5:Y:S02]  /*32d0*/  LDG.E.U8 R74, desc[UR48][R8.64+0x8] ;  /* 0x00000830084a7981 */ /* 0x000f64000c1e1100 */
[----:B-----5:R-:W-:-:S05]  /*32e0*/  PRMT R12, R74, 0x8880, RZ ;  /* 0x000088804a0c7816 */ /* 0x020fca00000000ff */
[----:B------:R-:W-:-:S07]  /*32f0*/  IMAD R3, R12, R65, RZ ;  /* 0x000000410c037224 */ /* 0x000fce00078e02ff */
.L_x_44:
[----:B------:R-:W-:Y:S05]  /*3300*/  BSYNC B1 ;  /* 0x0000000000017941 */ /* 0x000fea0003800000 */
.L_x_43:
[----:B---3--:R-:W-:Y:S01]  /*3310*/  @!P5 IMAD R13, R60, R64, R3 ;  /* 0x000000403c0dd224 */ /* 0x008fe200078e0203 */
[----:B------:R-:W-:Y:S04]  /*3320*/  BSSY B1, `(.L_x_45) ;  /* 0x0000006000017945 */ /* 0x000fe80003800000 */
[----:B------:R3:W-:Y:S01]  /*3330*/  @!P5 STG.E.U8 desc[UR48][R4.64+0x8], R13 ;  /* 0x0000080d0400d986 */ /* 0x0007e2000c101130 */
[----:B------:R-:W-:Y:S05]  /*3340*/  @P4 BRA `(.L_x_46) ;  /* 0x00000000000c4947 */ /* 0x000fea0003800000 */
[----:B------:R-:W5:Y:S02]  /*3350*/  LDG.E.U8 R74, desc[UR48][R8.64+0x9] ;  /* 0x00000930084a7981 */ /* 0x000f64000c1e1100 */
[----:B-----5:R-:W-:-:S05]  /*3360*/  PRMT R12, R74, 0x8880, RZ ;  /* 0x000088804a0c7816 */ /* 0x020fca00000000ff */
[----:B------:R-:W-:-:S07]  /*3370*/  IMAD R3, R12, R65, RZ ;  /* 0x000000410c037224 */ /* 0x000fce00078e02ff */
.L_x_46:
[----:B------:R-:W-:Y:S05]  /*3380*/  BSYNC B1 ;  /* 0x0000000000017941 */ /* 0x000fea0003800000 */
.L_x_45:
[----:B------:R-:W-:Y:S01]  /*3390*/  ISETP.LT.OR P1, PT, R0, 0x9, !P1 ;  /* 0x000000090000780c */ /* 0x000fe20004f21670 */
[----:B------:R-:W-:Y:S01]  /*33a0*/  @!P4 IMAD R61, R61, R64, R3 ;  /* 0x000000403d3dc224 */ /* 0x000fe200078e0203 */
[C---:B------:R-:W-:Y:S01]  /*33b0*/  ISETP.GE.AND P3, PT, R22.reuse, 0x11, PT ;  /* 0x000000111600780c */ /* 0x040fe20003f66270 */
[----:B------:R-:W-:Y:S01]  /*33c0*/  BSSY B1, `(.L_x_47) ;  /* 0x000000a000017945 */ /* 0x000fe20003800000 */
[----:B------:R-:W-:Y:S02]  /*33d0*/  ISETP.GE.AND P2, PT, R22, 0x12, PT ;  /* 0x000000121600780c */ /* 0x000fe40003f46270 */
[----:B------:R0:W-:Y:S01]  /*33e0*/  @!P4 STG.E.U8 desc[UR48][R4.64+0x9], R61 ;  /* 0x0000093d0400c986 */ /* 0x0001e2000c101130 */
[C---:B------:R-:W-:Y:S02]  /*33f0*/  ISETP.LT.OR P0, PT, R0.reuse, 0x9, !P0 ;  /* 0x000000090000780c */ /* 0x040fe40004701670 */
[C---:B------:R-:W-:Y:S02]  /*3400*/  ISETP.LT.OR P5, PT, R0.reuse, 0x1, !P3 ;  /* 0x000000010000780c */ /* 0x040fe40005fa1670 */
[----:B------:R-:W-:-:S02]  /*3410*/  ISETP.LT.OR P4, PT, R0, 0x1, !P2 ;  /* 0x000000010000780c */ /* 0x000fc40005781670 */
[----:B------:R-:W-:Y:S11]  /*3420*/  @P1 BRA `(.L_x_48) ;  /* 0x00000000000c1947 */ /* 0x000ff60003800000 */
[----:B------:R-:W5:Y:S02]  /*3430*/  LDG.E.U8 R74, desc[UR48][R10.64+0x8] ;  /* 0x000008300a4a7981 */ /* 0x000f64000c1e1100 */
[----:B-----5:R-:W-:-:S05]  /*3440*/  PRMT R12, R74, 0x8880, RZ ;  /* 0x000088804a0c7816 */ /* 0x020fca00000000ff */
[----:B------:R-:W-:-:S07]  /*3450*/  IMAD R3, R12, R65, RZ ;  /* 0x000000410c037224 */ /* 0x000fce00078e02ff */
.L_x_48:
[----:B------:R-:W-:Y:S05]  /*3460*/  BSYNC B1 ;  /* 0x0000000000017941 */ /* 0x000fea0003800000 */
.L_x_47:
[----:B---3--:R-:W-:Y:S01]  /*3470*/  @!P1 IMAD R13, R62, R64, R3 ;  /* 0x000000403e0d9224 */ /* 0x008fe200078e0203 */
[----:B------:R-:W-:Y:S04]  /*3480*/  BSSY B1, `(.L_x_49) ;  /* 0x0000006000017945 */ /* 0x000fe80003800000 */
[----:B------:R3:W-:Y:S01]  /*3490*/  @!P1 STG.E.U8 desc[UR48][R6.64+0x8], R13 ;  /* 0x0000080d06009986 */ /* 0x0007e2000c101130 */
[----:B------:R-:W-:Y:S05]  /*34a0*/  @P0 BRA `(.L_x_50) ;  /* 0x00000000000c0947 */ /* 0x000fea0003800000 */
[----:B------:R-:W5:Y:S02]  /*34b0*/  LDG.E.U8 R74, desc[UR48][R10.64+0x9] ;  /* 0x000009300a4a7981 */ /* 0x000f64000c1e1100 */
[----:B-----5:R-:W-:-:S05]  /*34c0*/  PRMT R12, R74, 0x8880, RZ ;  /* 0x000088804a0c7816 */ /* 0x020fca00000000ff */
[----:B------:R-:W-:-:S07]  /*34d0*/  IMAD R3, R12, R65, RZ ;  /* 0x000000410c037224 */ /* 0x000fce00078e02ff */
.L_x_50:
[----:B------:R-:W-:Y:S05]  /*34e0*/  BSYNC B1 ;  /* 0x0000000000017941 */ /* 0x000fea0003800000 */
.L_x_49:
[----:B------:R-:W-:Y:S01]  /*34f0*/  @!P0 IMAD R63, R63, R64, R3 ;  /* 0x000000403f3f8224 */ /* 0x000fe200078e0203 */
[----:B------:R-:W-:Y:S04]  /*3500*/  BSSY B1, `(.L_x_51) ;  /* 0x0000006000017945 */ /* 0x000fe80003800000 */
[----:B------:R0:W-:Y:S01]  /*3510*/  @!P0 STG.E.U8 desc[UR48][R6.64+0x9], R63 ;  /* 0x0000093f06008986 */ /* 0x0001e2000c101130 */
[----:B------:R-:W-:Y:S05]  /*3520*/  @P5 BRA `(.L_x_52) ;  /* 0x00000000000c5947 */ /* 0x000fea0003800000 */
[----:B------:R-:W5:Y:S02]  /*3530*/  LDG.E.U8 R74, desc[UR48][R8.64+0x10] ;  /* 0x00001030084a7981 */ /* 0x000f64000c1e1100 */
[----:B-----5:R-:W-:-:S05]  /*3540*/  PRMT R12, R74, 0x8880, RZ ;  /* 0x000088804a0c7816 */ /* 0x020fca00000000ff */
[----:B------:R-:W-:-:S07]  /*3550*/  IMAD R3, R12, R65, RZ ;  /* 0x000000410c037224 */ /* 0x000fce00078e02ff */
.L_x_52:
[----:B------:R-:W-:Y:S05]  /*3560*/  BSYNC B1 ;  /* 0x0000000000017941 */ /* 0x000fea0003800000 */
.L_x_51:
[----:B---3--:R-:W-:Y:S01]  /*3570*/  @!P5 IMAD R13, R48, R64, R3 ;  /* 0x00000040300dd224 */ /* 0x008fe200078e0203 */
[----:B------:R-:W-:Y:S04]  /*3580*/  BSSY B1, `(.L_x_53) ;  /* 0x0000006000017945 */ /* 0x000fe80003800000 */
[----:B------:R3:W-:Y:S01]  /*3590*/  @!P5 STG.E.U8 desc[UR48][R4.64+0x10], R13 ;  /* 0x0000100d0400d986 */ /* 0x0007e2000c101130 */
[----:B------:R-:W-:Y:S05]  /*35a0*/  @P4 BRA `(.L_x_54) ;  /* 0x00000000000c4947 */ /* 0x000fea0003800000 */
[----:B------:R-:W5:Y:S02]  /*35b0*/  LDG.E.U8 R74, desc[UR48][R8.64+0x11] ;  /* 0x00001130084a7981 */ /* 0x000f64000c1e1100 */
[----:B-----5:R-:W-:-:S05]  /*35c0*/  PRMT R12, R74, 0x8880, RZ ;  /* 0x000088804a0c7816 */ /* 0x020fca00000000ff */
[----:B------:R-:W-:-:S07]  /*35d0*/  IMAD R3, R12, R65, RZ ;  /* 0x000000410c037224 */ /* 0x000fce00078e02ff */
.L_x_54:
[----:B------:R-:W-:Y:S05]  /*35e0*/  BSYNC B1 ;  /* 0x0000000000017941 */ /* 0x000fea0003800000 */
.L_x_53:
        /* <DEDUP_REMOVED lines=13> */
.L_x_56:
[----:B------:R-:W-:Y:S05]  /*36c0*/  BSYNC B1 ;  /* 0x0000000000017941 */ /* 0x000fea0003800000 */
.L_x_55:
[----:B---3--:R-:W-:Y:S01]  /*36d0*/  @!P3 IMAD R13, R50, R64, R3 ;  /* 0x00000040320db224 */ /* 0x008fe200078e0203 */
[----:B------:R-:W-:Y:S04]  /*36e0*/  BSSY B1, `(.L_x_57) ;  /* 0x0000006000017945 */ /* 0x000fe80003800000 */
[----:B------:R3:W-:Y:S01]  /*36f0*/  @!P3 STG.E.U8 desc[UR48][R6.64+0x10], R13 ;  /* 0x0000100d0600b986 */ /* 0x0007e2000c101130 */
[----:B------:R-:W-:Y:S05]  /*3700*/  @P2 BRA `(.L_x_58) ;  /* 0x00000000000c2947 */ /* 0x000fea0003800000 */
[----:B------:R-:W5:Y:S02]  /*3710*/  LDG.E.U8 R74, desc[UR48][R10.64+0x11] ;  /* 0x000011300a4a7981 */ /* 0x000f64000c1e1100 */
[----:B-----5:R-:W-:-:S05]  /*3720*/  PRMT R12, R74, 0x8880, RZ ;  /* 0x000088804a0c7816 */ /* 0x020fca00000000ff */
[----:B------:R-:W-:-:S07]  /*3730*/  IMAD R3, R12, R65, RZ ;  /* 0x000000410c037224 */ /* 0x000fce00078e02ff */
.L_x_58:
[----:B------:R-:W-:Y:S05]  /*3740*/  BSYNC B1 ;  /* 0x0000000000017941 */ /* 0x000fea0003800000 */
.L_x_57:
[----:B------:R-:W-:Y:S01]  /*3750*/  @!P2 IMAD R51, R51, R64, R3 ;  /* 0x000000403333a224 */ /* 0x000fe200078e0203 */
[----:B------:R-:W-:Y:S04]  /*3760*/  BSSY B1, `(.L_x_59) ;  /* 0x0000006000017945 */ /* 0x000fe80003800000 */
[----:B------:R0:W-:Y:S01]  /*3770*/  @!P2 STG.E.U8 desc[UR48][R6.64+0x11], R51 ;  /* 0x000011330600a986 */ /* 0x0001e2000c101130 */
[----:B------:R-:W-:Y:S05]  /*3780*/  @P5 BRA `(.L_x_60) ;  /* 0x00000000000c5947 */ /* 0x000fea0003800000 */
[----:B------:R-:W5:Y:S02]  /*3790*/  LDG.E.U8 R74, desc[UR48][R8.64+0x18] ;  /* 0x00001830084a7981 */ /* 0x000f64000c1e1100 */
[----:B-----5:R-:W-:-:S05]  /*37a0*/  PRMT R12, R74, 0x8880, RZ ;  /* 0x000088804a0c7816 */ /* 0x020fca00000000ff */
[----:B------:R-:W-:-:S07]  /*37b0*/  IMAD R3, R12, R65, RZ ;  /* 0x000000410c037224 */ /* 0x000fce00078e02ff */
.L_x_60:
[----:B------:R-:W-:Y:S05]  /*37c0*/  BSYNC B1 ;  /* 0x0000000000017941 */ /* 0x000fea0003800000 */
.L_x_59:
[----:B---3--:R-:W-:Y:S01]  /*37d0*/  @!P5 IMAD R13, R52, R64, R3 ;  /* 0x00000040340dd224 */ /* 0x008fe200078e0203 */
[----:B------:R-:W-:Y:S04]  /*37e0*/  BSSY B1, `(.L_x_61) ;  /* 0x0000006000017945 */ /* 0x000fe80003800000 */
[----:B------:R3:W-:Y:S01]  /*37f0*/  @!P5 STG.E.U8 desc[UR48][R4.64+0x18], R13 ;  /* 0x0000180d0400d986 */ /* 0x0007e2000c101130 */
[----:B------:R-:W-:Y:S05]  /*3800*/  @P4 BRA `(.L_x_62) ;  /* 0x00000000000c4947 */ /* 0x000fea0003800000 */
[----:B------:R-:W5:Y:S02]  /*3810*/  LDG.E.U8 R74, desc[UR48][R8.64+0x19] ;  /* 0x00001930084a7981 */ /* 0x000f64000c1e1100 */
[----:B-----5:R-:W-:-:S05]  /*3820*/  PRMT R12, R74, 0x8880, RZ ;  /* 0x000088804a0c7816 */ /* 0x020fca00000000ff */
[----:B------:R-:W-:-:S07]  /*3830*/  IMAD R3, R12, R65, RZ ;  /* 0x000000410c037224 */ /* 0x000fce00078e02ff */
.L_x_62:
[----:B------:R-:W-:Y:S05]  /*3840*/  BSYNC B1 ;  /* 0x0000000000017941 */ /* 0x000fea0003800000 */
.L_x_61:
        /* <DEDUP_REMOVED lines=13> */
.L_x_64:
[----:B------:R-:W-:Y:S05]  /*3920*/  BSYNC B1 ;  /* 0x0000000000017941 */ /* 0x000fea0003800000 */
.L_x_63:
[----:B---3--:R-:W-:Y:S01]  /*3930*/  @!P1 IMAD R13, R54, R64, R3 ;  /* 0x00000040360d9224 */ /* 0x008fe200078e0203 */
[----:B------:R-:W-:Y:S04]  /*3940*/  BSSY B1, `(.L_x_65) ;  /* 0x0000006000017945 */ /* 0x000fe80003800000 */
[----:B------:R3:W-:Y:S01]  /*3950*/  @!P1 STG.E.U8 desc[UR48][R6.64+0x18], R13 ;  /* 0x0000180d06009986 */ /* 0x0007e2000c101130 */
[----:B------:R-:W-:Y:S05]  /*3960*/  @P0 BRA `(.L_x_66) ;  /* 0x00000000000c0947 */ /* 0x000fea0003800000 */
[----:B------:R-:W5:Y:S02]  /*3970*/  LDG.E.U8 R74, desc[UR48][R10.64+0x19] ;  /* 0x000019300a4a7981 */ /* 0x000f64000c1e1100 */
[----:B-----5:R-:W-:-:S05]  /*3980*/  PRMT R12, R74, 0x8880, RZ ;  /* 0x000088804a0c7816 */ /* 0x020fca00000000ff */
[----:B------:R-:W-:-:S07]  /*3990*/  IMAD R3, R12, R65, RZ ;  /* 0x000000410c037224 */ /* 0x000fce00078e02ff */
.L_x_66:
[----:B------:R-:W-:Y:S05]  /*39a0*/  BSYNC B1 ;  /* 0x0000000000017941 */ /* 0x000fea0003800000 */
.L_x_65:
[----:B------:R-:W-:Y:S01]  /*39b0*/  @!P0 IMAD R55, R55, R64, R3 ;  /* 0x0000004037378224 */ /* 0x000fe200078e0203 */
[----:B------:R-:W-:Y:S04]  /*39c0*/  BSSY B1, `(.L_x_67) ;  /* 0x0000006000017945 */ /* 0x000fe80003800000 */
[----:B------:R0:W-:Y:S01]  /*39d0*/  @!P0 STG.E.U8 desc[UR48][R6.64+0x19], R55 ;  /* 0x0000193706008986 */ /* 0x0001e2000c101130 */
[----:B------:R-:W-:Y:S05]  /*39e0*/  @P5 BRA `(.L_x_68) ;  /* 0x00000000000c5947 */ /* 0x000fea0003800000 */
[----:B------:R-:W5:Y:S02]  /*39f0*/  LDG.E.U8 R74, desc[UR48][R8.64+0x20] ;  /* 0x00002030084a7981 */ /* 0x000f64000c1e1100 */
[----:B-----5:R-:W-:-:S05]  /*3a00*/  PRMT R12, R74, 0x8880, RZ ;  /* 0x000088804a0c7816 */ /* 0x020fca00000000ff */
[----:B------:R-:W-:-:S07]  /*3a10*/  IMAD R3, R12, R65, RZ ;  /* 0x000000410c037224 */ /* 0x000fce00078e02ff */
.L_x_68:
[----:B------:R-:W-:Y:S05]  /*3a20*/  BSYNC B1 ;  /* 0x0000000000017941 */ /* 0x000fea0003800000 */
.L_x_67:
[----:B---3--:R-:W-:Y:S01]  /*3a30*/  @!P5 IMAD R13, R40, R64, R3 ;  /* 0x00000040280dd224 */ /* 0x008fe200078e0203 */
[----:B------:R-:W-:Y:S04]  /*3a40*/  BSSY B1, `(.L_x_69) ;  /* 0x0000006000017945 */ /* 0x000fe80003800000 */
[----:B------:R3:W-:Y:S01]  /*3a50*/  @!P5 STG.E.U8 desc[UR48][R4.64+0x20], R13 ;  /* 0x0000200d0400d986 */ /* 0x0007e2000c101130 */
[----:B------:R-:W-:Y:S05]  /*3a60*/  @P4 BRA `(.L_x_70) ;  /* 0x00000000000c4947 */ /* 0x000fea0003800000 */
[----:B------:R-:W5:Y:S02]  /*3a70*/  LDG.E.U8 R74, desc[UR48][R8.64+0x21] ;  /* 0x00002130084a7981 */ /* 0x000f64000c1e1100 */
[----:B-----5:R-:W-:-:S05]  /*3a80*/  PRMT R12, R74, 0x8880, RZ ;  /* 0x000088804a0c7816 */ /* 0x020fca00000000ff */
[----:B------:R-:W-:-:S07]  /*3a90*/  IMAD R3, R12, R65, RZ ;  /* 0x000000410c037224 */ /* 0x000fce00078e02ff */
.L_x_70:
[----:B------:R-:W-:Y:S05]  /*3aa0*/  BSYNC B1 ;  /* 0x0000000000017941 */ /* 0x000fea0003800000 */
.L_x_69:
        /* <DEDUP_REMOVED lines=13> */
.L_x_72:
[----:B------:R-:W-:Y:S05]  /*3b80*/  BSYNC B1 ;  /* 0x0000000000017941 */ /* 0x000fea0003800000 */
.L_x_71:
[----:B---3--:R-:W-:Y:S01]  /*3b90*/  @!P3 IMAD R13, R42, R64, R3 ;  /* 0x000000402a0db224 */ /* 0x008fe200078e0203 */
[----:B------:R-:W-:Y:S04]  /*3ba0*/  BSSY B1, `(.L_x_73) ;  /* 0x0000006000017945 */ /* 0x000fe80003800000 */
[----:B------:R3:W-:Y:S01]  /*3bb0*/  @!P3 STG.E.U8 desc[UR48][R6.64+0x20], R13 ;  /* 0x0000200d0600b986 */ /* 0x0007e2000c101130 */
[----:B------:R-:W-:Y:S05]  /*3bc0*/  @P2 BRA `(.L_x_74) ;  /* 0x00000000000c2947 */ /* 0x000fea0003800000 */
[----:B------:R-:W5:Y:S02]  /*3bd0*/  LDG.E.U8 R74, desc[UR48][R10.64+0x21] ;  /* 0x000021300a4a7981 */ /* 0x000f64000c1e1100 */
[----:B-----5:R-:W-:-:S05]  /*3be0*/  PRMT R12, R74, 0x8880, RZ ;  /* 0x000088804a0c7816 */ /* 0x020fca00000000ff */
[----:B------:R-:W-:-:S07]  /*3bf0*/  IMAD R3, R12, R65, RZ ;  /* 0x000000410c037224 */ /* 0x000fce00078e02ff */
.L_x_74:
[----:B------:R-:W-:Y:S05]  /*3c00*/  BSYNC B1 ;  /* 0x0000000000017941 */ /* 0x000fea0003800000 */
.L_x_73:
[----:B------:R-:W-:Y:S01]  /*3c10*/  @!P2 IMAD R43, R43, R64, R3 ;  /* 0x000000402b2ba224 */ /* 0x000fe200078e0203 */
[----:B------:R-:W-:Y:S04]  /*3c20*/  BSSY B1, `(.L_x_75) ;  /* 0x0000006000017945 */ /* 0x000fe80003800000 */
[----:B------:R0:W-:Y:S01]  /*3c30*/  @!P2 STG.E.U8 desc[UR48][R6.64+0x21], R43 ;  /* 0x0000212b0600a986 */ /* 0x0001e2000c101130 */
[----:B------:R-:W-:Y:S05]  /*3c40*/  @P5 BRA `(.L_x_76) ;  /* 0x00000000000c5947 */ /* 0x000fea0003800000 */
[----:B------:R-:W5:Y:S02]  /*3c50*/  LDG.E.U8 R74, desc[UR48][R8.64+0x28] ;  /* 0x00002830084a7981 */ /* 0x000f64000c1e1100 */
[----:B-----5:R-:W-:-:S05]  /*3c60*/  PRMT R12, R74, 0x8880, RZ ;  /* 0x000088804a0c7816 */ /* 0x020fca00000000ff */
[----:B------:R-:W-:-:S07]  /*3c70*/  IMAD R3, R12, R65, RZ ;  /* 0x000000410c037224 */ /* 0x000fce00078e02ff */
.L_x_76:
[----:B------:R-:W-:Y:S05]  /*3c80*/  BSYNC B1 ;  /* 0x0000000000017941 */ /* 0x000fea0003800000 */
.L_x_75:
[----:B---3--:R-:W-:Y:S01]  /*3c90*/  @!P5 IMAD R13, R44, R64, R3 ;  /* 0x000000402c0dd224 */ /* 0x008fe200078e0203 */
[----:B------:R-:W-:Y:S04]  /*3ca0*/  BSSY B1, `(.L_x_77) ;  /* 0x0000006000017945 */ /* 0x000fe80003800000 */
[----:B------:R3:W-:Y:S01]  /*3cb0*/  @!P5 STG.E.U8 desc[UR48][R4.64+0x28], R13 ;  /* 0x0000280d0400d986 */ /* 0x0007e2000c101130 */
[----:B------:R-:W-:Y:S05]  /*3cc0*/  @P4 BRA `(.L_x_78) ;  /* 0x00000000000c4947 */ /* 0x000fea0003800000 */
[----:B------:R-:W5:Y:S02]  /*3cd0*/  LDG.E.U8 R74, desc[UR48][R8.64+0x29] ;  /* 0x00002930084a7981 */ /* 0x000f64000c1e1100 */
[----:B-----5:R-:W-:-:S05]  /*3ce0*/  PRMT R12, R74, 0x8880, RZ ;  /* 0x000088804a0c7816 */ /* 0x020fca00000000ff */
[----:B------:R-:W-:-:S07]  /*3cf0*/  IMAD R3, R12, R65, RZ ;  /* 0x000000410c037224 */ /* 0x000fce00078e02ff */
.L_x_78:
[----:B------:R-:W-:Y:S05]  /*3d00*/  BSYNC B1 ;  /* 0x0000000000017941 */ /* 0x000fea0003800000 */
.L_x_77:
        /* <DEDUP_REMOVED lines=13> */
.L_x_80:
[----:B------:R-:W-:Y:S05]  /*3de0*/  BSYNC B1 ;  /* 0x0000000000017941 */ /* 0x000fea0003800000 */
.L_x_79:
[----:B---3--:R-:W-:Y:S01]  /*3df0*/  @!P1 IMAD R13, R46, R64, R3 ;  /* 0x000000402e0d9224 */ /* 0x008fe200078e0203 */
[----:B------:R-:W-:Y:S04]  /*3e00*/  BSSY B1, `(.L_x_81) ;  /* 0x0000006000017945 */ /* 0x000fe80003800000 */
[----:B------:R3:W-:Y:S01]  /*3e10*/  @!P1 STG.E.U8 desc[UR48][R6.64+0x28], R13 ;  /* 0x0000280d06009986 */ /* 0x0007e2000c101130 */
[----:B------:R-:W-:Y:S05]  /*3e20*/  @P4 BRA `(.L_x_82) ;  /* 0x00000000000c4947 */ /* 0x000fea0003800000 */
[----:B------:R-:W5:Y:S02]  /*3e30*/  LDG.E.U8 R74, desc[UR48][R10.64+0x29] ;  /* 0x000029300a4a7981 */ /* 0x000f64000c1e1100 */
[----:B-----5:R-:W-:-:S05]  /*3e40*/  PRMT R12, R74, 0x8880, RZ ;  /* 0x000088804a0c7816 */ /* 0x020fca00000000ff */
[----:B------:R-:W-:-:S07]  /*3e50*/  IMAD R3, R12, R65, RZ ;  /* 0x000000410c037224 */ /* 0x000fce00078e02ff */
.L_x_82:
[----:B------:R-:W-:Y:S05]  /*3e60*/  BSYNC B1 ;  /* 0x0000000000017941 */ /* 0x000fea0003800000 */
.L_x_81:
[----:B------:R-:W-:Y:S01]  /*3e70*/  @!P4 IMAD R47, R47, R64, R3 ;  /* 0x000000402f2fc224 */ /* 0x000fe200078e0203 */
[----:B------:R-:W-:Y:S04]  /*3e80*/  BSSY B1, `(.L_x_83) ;  /* 0x0000006000017945 */ /* 0x000fe80003800000 */
[----:B------:R0:W-:Y:S01]  /*3e90*/  @!P4 STG.E.U8 desc[UR48][R6.64+0x29], R47 ;  /* 0x0000292f0600c986 */ /* 0x0001e2000c101130 */
[----:B------:R-:W-:Y:S05]  /*3ea0*/  @P5 BRA `(.L_x_84) ;  /* 0x00000000000c5947 */ /* 0x000fea0003800000 */
[----:B------:R-:W5:Y:S02]  /*3eb0*/  LDG.E.U8 R74, desc[UR48][R8.64+0x30] ;  /* 0x00003030084a7981 */ /* 0x000f64000c1e1100 */
[----:B-----5:R-:W-:-:S05]  /*3ec0*/  PRMT R12, R74, 0x8880, RZ ;  /* 0x000088804a0c7816 */ /* 0x020fca00000000ff */
[----:B------:R-:W-:-:S07]  /*3ed0*/  IMAD R3, R12, R65, RZ ;  /* 0x000000410c037224 */ /* 0x000fce00078e02ff */
.L_x_84:
[----:B------:R-:W-:Y:S05]  /*3ee0*/  BSYNC B1 ;  /* 0x0000000000017941 */ /* 0x000fea0003800000 */
.L_x_83:
[----:B---3--:R-:W-:Y:S01]  /*3ef0*/  @!P5 IMAD R13, R32, R64, R3 ;  /* 0x00000040200dd224 */ /* 0x008fe200078e0203 */
[----:B------:R-:W-:Y:S04]  /*3f00*/  BSSY B1, `(.L_x_85) ;  /* 0x0000006000017945 */ /* 0x000fe80003800000 */
[----:B------:R3:W-:Y:S01]  /*3f10*/  @!P5 STG.E.U8 desc[UR48][R4.64+0x30], R13 ;  /* 0x0000300d0400d986 */ /* 0x0007e2000c101130 */
[----:B------:R-:W-:Y:S05]  /*3f20*/  @P0 BRA `(.L_x_86) ;  /* 0x00000000000c0947 */ /* 0x000fea0003800000 */
[----:B------:R-:W5:Y:S02]  /*3f30*/  LDG.E.U8 R74, desc[UR48][R8.64+0x31] ;  /* 0x00003130084a7981 */ /* 0x000f64000c1e1100 */
[----:B-----5:R-:W-:-:S05]  /*3f40*/  PRMT R12, R74, 0x8880, RZ ;  /* 0x000088804a0c7816 */ /* 0x020fca00000000ff */
[----:B------:R-:W-:-:S07]  /*3f50*/  IMAD R3, R12, R65, RZ ;  /* 0x000000410c037224 */ /* 0x000fce00078e02ff */
.L_x_86:
[----:B------:R-:W-:Y:S05]  /*3f60*/  BSYNC B1 ;  /* 0x0000000000017941 */ /* 0x000fea0003800000 */
.L_x_85:
        /* <DEDUP_REMOVED lines=13> */
.L_x_88:
[----:B------:R-:W-:Y:S05]  /*4040*/  BSYNC B1 ;  /* 0x0000000000017941 */ /* 0x000fea0003800000 */
.L_x_87:
[----:B---3--:R-:W-:Y:S01]  /*4050*/  @!P3 IMAD R13, R34, R64, R3 ;  /* 0x00000040220db224 */ /* 0x008fe200078e0203 */
[----:B------:R-:W-:Y:S04]  /*4060*/  BSSY B1, `(.L_x_89) ;  /* 0x0000006000017945 */ /* 0x000fe80003800000 */
[----:B------:R3:W-:Y:S01]  /*4070*/  @!P3 STG.E.U8 desc[UR48][R6.64+0x30], R13 ;  /* 0x0000300d0600b986 */ /* 0x0007e2000c101130 */
[----:B------:R-:W-:Y:S05]  /*4080*/  @P2 BRA `(.L_x_90) ;  /* 0x00000000000c2947 */ /* 0x000fea0003800000 */
[----:B------:R-:W5:Y:S02]  /*4090*/  LDG.E.U8 R74, desc[UR48][R10.64+0x31] ;  /* 0x000031300a4a7981 */ /* 0x000f64000c1e1100 */
[----:B-----5:R-:W-:-:S05]  /*40a0*/  PRMT R12, R74, 0x8880, RZ ;  /* 0x000088804a0c7816 */ /* 0x020fca00000000ff */
[----:B------:R-:W-:-:S07]  /*40b0*/  IMAD R3, R12, R65, RZ ;  /* 0x000000410c037224 */ /* 0x000fce00078e02ff */
.L_x_90:
[----:B------:R-:W-:Y:S05]  /*40c0*/  BSYNC B1 ;  /* 0x0000000000017941 */ /* 0x000fea0003800000 */
.L_x_89:
[----:B------:R-:W-:Y:S01]  /*40d0*/  @!P2 IMAD R35, R35, R64, R3 ;  /* 0x000000402323a224 */ /* 0x000fe200078e0203 */
[----:B------:R-:W-:Y:S04]  /*40e0*/  BSSY B1, `(.L_x_91) ;  /* 0x0000006000017945 */ /* 0x000fe80003800000 */
[----:B------:R0:W-:Y:S01]  /*40f0*/  @!P2 STG.E.U8 desc[UR48][R6.64+0x31], R35 ;  /* 0x000031230600a986 */ /* 0x0001e2000c101130 */
[----:B------:R-:W-:Y:S05]  /*4100*/  @P0 BRA `(.L_x_92) ;  /* 0x00000000000c0947 */ /* 0x000fea0003800000 */
[----:B------:R-:W5:Y:S02]  /*4110*/  LDG.E.U8 R74, desc[UR48][R8.64+0x38] ;  /* 0x00003830084a7981 */ /* 0x000f64000c1e1100 */
[----:B-----5:R-:W-:-:S05]  /*4120*/  PRMT R12, R74, 0x8880, RZ ;  /* 0x000088804a0c7816 */ /* 0x020fca00000000ff */
[----:B------:R-:W-:-:S07]  /*4130*/  IMAD R3, R12, R65, RZ ;  /* 0x000000410c037224 */ /* 0x000fce00078e02ff */
.L_x_92:
[----:B------:R-:W-:Y:S05]  /*4140*/  BSYNC B1 ;  /* 0x0000000000017941 */ /* 0x000fea0003800000 */
.L_x_91:
[----:B---3--:R-:W-:Y:S01]  /*4150*/  @!P0 IMAD R13, R36, R64, R3 ;  /* 0x00000040240d8224 */ /* 0x008fe200078e0203 */
[----:B------:R-:W-:Y:S04]  /*4160*/  BSSY B1, `(.L_x_93) ;  /* 0x0000006000017945 */ /* 0x000fe80003800000 */
[----:B------:R3:W-:Y:S01]  /*4170*/  @!P0 STG.E.U8 desc[UR48][R4.64+0x38], R13 ;  /* 0x0000380d04008986 */ /* 0x0007e2000c101130 */
[----:B------:R-:W-:Y:S05]  /*4180*/  @P5 BRA `(.L_x_94) ;  /* 0x00000000000c5947 */ /* 0x000fea0003800000 */
[----:B------:R-:W5:Y:S02]  /*4190*/  LDG.E.U8 R74, desc[UR48][R8.64+0x39] ;  /* 0x00003930084a7981 */ /* 0x000f64000c1e1100 */
[----:B-----5:R-:W-:-:S05]  /*41a0*/  PRMT R12, R74, 0x8880, RZ ;  /* 0x000088804a0c7816 */ /* 0x020fca00000000ff */
[----:B------:R-:W-:-:S07]  /*41b0*/  IMAD R3, R12, R65, RZ ;  /* 0x000000410c037224 */ /* 0x000fce00078e02ff */
.L_x_94:
[----:B------:R-:W-:Y:S05]  /*41c0*/  BSYNC B1 ;  /* 0x0000000000017941 */ /* 0x000fea0003800000 */
.L_x_93:
        /* <DEDUP_REMOVED lines=13> */
.L_x_96:
[----:B------:R-:W-:Y:S05]  /*42a0*/  BSYNC B1 ;  /* 0x0000000000017941 */ /* 0x000fea0003800000 */
.L_x_95:
[----:B---3--:R-:W-:Y:S01]  /*42b0*/  @!P4 IMAD R13, R38, R64, R3 ;  /* 0x00000040260dc224 */ /* 0x008fe200078e0203 */
[----:B------:R-:W-:Y:S04]  /*42c0*/  BSSY B1, `(.L_x_97) ;  /* 0x0000006000017945 */ /* 0x000fe80003800000 */
[----:B------:R3:W-:Y:S01]  /*42d0*/  @!P4 STG.E.U8 desc[UR48][R6.64+0x38], R13 ;  /* 0x0000380d0600c986 */ /* 0x0007e2000c101130 */
[----:B------:R-:W-:Y:S05]  /*42e0*/  @P1 BRA `(.L_x_98) ;  /* 0x00000000000c1947 */ /* 0x000fea0003800000 */
[----:B------:R-:W5:Y:S02]  /*42f0*/  LDG.E.U8 R74, desc[UR48][R10.64+0x39] ;  /* 0x000039300a4a7981 */ /* 0x000f64000c1e1100 */
[----:B-----5:R-:W-:-:S05]  /*4300*/  PRMT R12, R74, 0x8880, RZ ;  /* 0x000088804a0c7816 */ /* 0x020fca00000000ff */
[----:B------:R-:W-:-:S07]  /*4310*/  IMAD R3, R12, R65, RZ ;  /* 0x000000410c037224 */ /* 0x000fce00078e02ff */
.L_x_98:
[----:B------:R-:W-:Y:S05]  /*4320*/  BSYNC B1 ;  /* 0x0000000000017941 */ /* 0x000fea0003800000 */
.L_x_97:
[----:B------:R-:W-:Y:S01]  /*4330*/  @!P1 IMAD R39, R39, R64, R3 ;  /* 0x0000004027279224 */ /* 0x000fe200078e0203 */
[----:B------:R-:W-:Y:S04]  /*4340*/  BSSY B1, `(.L_x_99) ;  /* 0x0000006000017945 */ /* 0x000fe80003800000 */
[----:B------:R0:W-:Y:S01]  /*4350*/  @!P1 STG.E.U8 desc[UR48][R6.64+0x39], R39 ;  /* 0x0000392706009986 */ /* 0x0001e2000c101130 */
[----:B------:R-:W-:Y:S05]  /*4360*/  @P3 BRA `(.L_x_100) ;  /* 0x00000000000c3947 */ /* 0x000fea0003800000 */
[----:B------:R-:W5:Y:S02]  /*4370*/  LDG.E.U8 R74, desc[UR48][R8.64+0x40] ;  /* 0x00004030084a7981 */ /* 0x000f64000c1e1100 */
[----:B-----5:R-:W-:-:S05]  /*4380*/  PRMT R12, R74, 0x8880, RZ ;  /* 0x000088804a0c7816 */ /* 0x020fca00000000ff */
[----:B------:R-:W-:-:S07]  /*4390*/  IMAD R3, R12, R65, RZ ;  /* 0x000000410c037224 */ /* 0x000fce00078e02ff */
.L_x_100:
[----:B------:R-:W-:Y:S05]  /*43a0*/  BSYNC B1 ;  /* 0x0000000000017941 */ /* 0x000fea0003800000 */
.L_x_99:
[----:B---3--:R-:W-:Y:S01]  /*43b0*/  @!P3 IMAD R13, R24, R64, R3 ;  /* 0x00000040180db224 */ /* 0x008fe200078e0203 */
[----:B------:R-:W-:Y:S04]  /*43c0*/  BSSY B1, `(.L_x_101) ;  /* 0x0000006000017945 */ /* 0x000fe80003800000 */
[----:B------:R3:W-:Y:S01]  /*43d0*/  @!P3 STG.E.U8 desc[UR48][R4.64+0x40], R13 ;  /* 0x0000400d0400b986 */ /* 0x0007e2000c101130 */
[----:B------:R-:W-:Y:S05]  /*43e0*/  @P5 BRA `(.L_x_102) ;  /* 0x00000000000c5947 */ /* 0x000fea0003800000 */
[----:B------:R-:W5:Y:S02]  /*43f0*/  LDG.E.U8 R74, desc[UR48][R8.64+0x41] ;  /* 0x00004130084a7981 */ /* 0x000f64000c1e1100 */
[----:B-----5:R-:W-:-:S05]  /*4400*/  PRMT R12, R74, 0x8880, RZ ;  /* 0x000088804a0c7816 */ /* 0x020fca00000000ff */
[----:B------:R-:W-:-:S07]  /*4410*/  IMAD R3, R12, R65, RZ ;  /* 0x000000410c037224 */ /* 0x000fce00078e02ff */
.L_x_102:
[----:B------:R-:W-:Y:S05]  /*4420*/  BSYNC B1 ;  /* 0x0000000000017941 */ /* 0x000fea0003800000 */
.L_x_101:
        /* <DEDUP_REMOVED lines=9> */
[----:B------:R-:W-:Y:S01]  /*44c0*/  ISETP.LT.OR P3, PT, R0, 0x9, !P3 ;  /* 0x000000090000780c */ /* 0x000fe20005f61670 */
[----:B------:R-:W-:-:S12]  /*44d0*/  @P2 BRA `(.L_x_104) ;  /* 0x00000000000c2947 */ /* 0x000fd80003800000 */
[----:B------:R-:W5:Y:S02]  /*44e0*/  LDG.E.U8 R74, desc[UR48][R10.64+0x40] ;  /* 0x000040300a4a7981 */ /* 0x000f64000c1e1100 */
[----:B-----5:R-:W-:-:S05]  /*44f0*/  PRMT R12, R74, 0x8880, RZ ;  /* 0x000088804a0c7816 */ /* 0x020fca00000000ff */
[----:B------:R-:W-:-:S07]  /*4500*/  IMAD R3, R12, R65, RZ ;  /* 0x000000410c037224 */ /* 0x000fce00078e02ff */
.L_x_104:
[----:B------:R-:W-:Y:S05]  /*4510*/  BSYNC B1 ;  /* 0x0000000000017941 */ /* 0x000fea0003800000 */
.L_x_103:
[----:B---3--:R-:W-:Y:S01]  /*4520*/  @!P2 IMAD R13, R26, R64, R3 ;  /* 0x000000401a0da224 */ /* 0x008fe200078e0203 */
[----:B------:R-:W-:Y:S04]  /*4530*/  BSSY B1, `(.L_x_105) ;  /* 0x0000006000017945 */ /* 0x000fe80003800000 */
[----:B------:R3:W-:Y:S01]  /*4540*/  @!P2 STG.E.U8 desc[UR48][R6.64+0x40], R13 ;  /* 0x0000400d0600a986 */ /* 0x0007e2000c101130 */
[----:B------:R-:W-:Y:S05]  /*4550*/  @P0 BRA `(.L_x_106) ;  /* 0x00000000000c0947 */ /* 0x000fea0003800000 */
[----:B------:R-:W5:Y:S02]  /*4560*/  LDG.E.U8 R74, desc[UR48][R10.64+0x41] ;  /* 0x000041300a4a7981 */ /* 0x000f64000c1e1100 */
[----:B-----5:R-:W-:-:S05]  /*4570*/  PRMT R12, R74, 0x8880, RZ ;  /* 0x000088804a0c7816 */ /* 0x020fca00000000ff */
[----:B------:R-:W-:-:S07]  /*4580*/  IMAD R3, R12, R65, RZ ;  /* 0x000000410c037224 */ /* 0x000fce00078e02ff */
.L_x_106:
[----:B------:R-:W-:Y:S05]  /*4590*/  BSYNC B1 ;  /* 0x0000000000017941 */ /* 0x000fea0003800000 */
.L_x_105:
[----:B------:R-:W-:Y:S01]  /*45a0*/  @!P0 IMAD R27, R27, R64, R3 ;  /* 0x000000401b1b8224 */ /* 0x000fe200078e0203 */
[----:B------:R-:W-:Y:S04]  /*45b0*/  BSSY B1, `(.L_x_107) ;  /* 0x0000006000017945 */ /* 0x000fe80003800000 */
[----:B------:R0:W-:Y:S01]  /*45c0*/  @!P0 STG.E.U8 desc[UR48][R6.64+0x41], R27 ;  /* 0x0000411b06008986 */ /* 0x0001e2000c101130 */
[----:B------:R-:W-:Y:S05]  /*45d0*/  @P5 BRA `(.L_x_108) ;  /* 0x00000000000c5947 */ /* 0x000fea0003800000 */
[----:B------:R-:W5:Y:S02]  /*45e0*/  LDG.E.U8 R74, desc[UR48][R8.64+0x48] ;  /* 0x00004830084a7981 */ /* 0x000f64000c1e1100 */
[----:B-----5:R-:W-:-:S05]  /*45f0*/  PRMT R12, R74, 0x8880, RZ ;  /* 0x000088804a0c7816 */ /* 0x020fca00000000ff */
[----:B------:R-:W-:-:S07]  /*4600*/  IMAD R3, R12, R65, RZ ;  /* 0x000000410c037224 */ /* 0x000fce00078e02ff */
.L_x_108:
[----:B------:R-:W-:Y:S05]  /*4610*/  BSYNC B1 ;  /* 0x0000000000017941 */ /* 0x000fea0003800000 */
.L_x_107:
[----:B---3--:R-:W-:Y:S01]  /*4620*/  @!P5 IMAD R13, R28, R64, R3 ;  /* 0x000000401c0dd224 */ /* 0x008fe200078e0203 */
[----:B------:R-:W-:Y:S04]  /*4630*/  BSSY B1, `(.L_x_109) ;  /* 0x0000006000017945 */ /* 0x000fe80003800000 */
[----:B------:R3:W-:Y:S01]  /*4640*/  @!P5 STG.E.U8 desc[UR48][R4.64+0x48], R13 ;  /* 0x0000480d0400d986 */ /* 0x0007e2000c101130 */
[----:B------:R-:W-:Y:S05]  /*4650*/  @P4 BRA `(.L_x_110) ;  /* 0x00000000000c4947 */ /* 0x000fea0003800000 */
[----:B------:R-:W5:Y:S02]  /*4660*/  LDG.E.U8 R74, desc[UR48][R8.64+0x49] ;  /* 0x00004930084a7981 */ /* 0x000f64000c1e1100 */
[----:B-----5:R-:W-:-:S05]  /*4670*/  PRMT R12, R74, 0x8880, RZ ;  /* 0x000088804a0c7816 */ /* 0x020fca00000000ff */
[----:B------:R-:W-:-:S07]  /*4680*/  IMAD R3, R12, R65, RZ ;  /* 0x000000410c037224 */ /* 0x000fce00078e02ff */
.L_x_110:
[----:B------:R-:W-:Y:S05]  /*4690*/  BSYNC B1 ;  /* 0x0000000000017941 */ /* 0x000fea0003800000 */
.L_x_109:
[----:B------:R-:W-:Y:S01]  /*46a0*/  @!P4 IMAD R29, R29, R64, R3 ;  /* 0x000000401d1dc224 */ /* 0x000fe200078e0203 */
[----:B------:R-:W-:Y:S04]  /*46b0*/  BSSY B1, `(.L_x_111) ;  /* 0x0000006000017945 */ /* 0x000fe80003800000 */
[----:B------:R0:W-:Y:S01]  /*46c0*/  @!P4 STG.E.U8 desc[UR48][R4.64+0x49], R29 ;  /* 0x0000491d0400c986 */ /* 0x0001e2000c101130 */
[----:B------:R-:W-:Y:S05]  /*46d0*/  @P3 BRA `(.L_x_112) ;  /* 0x00000000000c3947 */ /* 0x000fea0003800000 */
[----:B------:R-:W0:Y:S02]  /*46e0*/  LDG.E.U8 R74, desc[UR48][R10.64+0x48] ;  /* 0x000048300a4a7981 */ /* 0x000e24000c1e1100 */
[----:B0123--:R-:W-:-:S05]  /*46f0*/  PRMT R4, R74, 0x8880, RZ ;  /* 0x000088804a047816 */ /* 0x00ffca00000000ff */
[----:B------:R-:W-:-:S07]  /*4700*/  IMAD R3, R4, R65, RZ ;  /* 0x0000004104037224 */ /* 0x000fce00078e02ff */
.L_x_112:
[----:B------:R-:W-:Y:S05]  /*4710*/  BSYNC B1 ;  /* 0x0000000000017941 */ /* 0x000fea0003800000 */
.L_x_111:
[----:B0123--:R-:W-:Y:S01]  /*4720*/  @!P3 IMAD R5, R30, R64, R3 ;  /* 0x000000401e05b224 */ /* 0x00ffe200078e0203 */
[----:B------:R-:W-:Y:S01]  /*4730*/  ISETP.LT.OR P1, PT, R0, 0x9, !P1 ;  /* 0x000000090000780c */ /* 0x000fe20004f21670 */
[----:B------:R-:W-:Y:S03]  /*4740*/  BSSY B1, `(.L_x_113) ;  /* 0x0000006000017945 */ /* 0x000fe60003800000 */
[----:B------:R0:W-:Y:S09]  /*4750*/  @!P3 STG.E.U8 desc[UR48][R6.64+0x48], R5 ;  /* 0x000048050600b986 */ /* 0x0001f2000c101130 */
[----:B------:R-:W-:Y:S05]  /*4760*/  @P1 BRA `(.L_x_114) ;  /* 0x00000000000c1947 */ /* 0x000fea0003800000 */
[----:B------:R-:W2:Y:S02]  /*4770*/  LDG.E.U8 R74, desc[UR48][R10.64+0x49] ;  /* 0x000049300a4a7981 */ /* 0x000ea4000c1e1100 */
[----:B--2---:R-:W-:-:S05]  /*4780*/  PRMT R0, R74, 0x8880, RZ ;  /* 0x000088804a007816 */ /* 0x004fca00000000ff */
[----:B------:R-:W-:-:S07]  /*4790*/  IMAD R3, R0, R65, RZ ;  /* 0x0000004100037224 */ /* 0x000fce00078e02ff */
.L_x_114:
[----:B------:R-:W-:Y:S05]  /*47a0*/  BSYNC B1 ;  /* 0x0000000000017941 */ /* 0x000fea0003800000 */
.L_x_113:
[----:B------:R-:W-:Y:S01]  /*47b0*/  IMAD R3, R31, R64, R3 ;  /* 0x000000401f037224 */ /* 0x000fe200078e0203 */
[----:B------:R-:W-:Y:S06]  /*47c0*/  @P1 BRA `(.L_x_115) ;  /* 0x0000000800381947 */ /* 0x000fec0003800000 */
[----:B------:R1:W-:Y:S01]  /*47d0*/  STG.E.U8 desc[UR48][R6.64+0x49], R3 ;  /* 0x0000490306007986 */ /* 0x0003e2000c101130 */
[----:B------:R-:W-:Y:S05]  /*47e0*/  BRA `(.L_x_115) ;  /* 0x0000000800307947 */ /* 0x000fea0003800000 */
.L_x_34:
[C---:B------:R-:W-:Y:S02]  /*47f0*/  ISETP.GE.AND P1, PT, R22.reuse, 0x1, PT ;  /* 0x000000011600780c */ /* 0x040fe40003f26270 */
[----:B------:R-:W-:Y:S02]  /*4800*/  ISETP.GE.AND P2, PT, R22, 0x2, PT ;  /* 0x000000021600780c */ /* 0x000fe40003f46270 */
[C---:B------:R-:W-:Y:S02]  /*4810*/  ISETP.LT.OR P4, PT, R0.reuse, 0x1, !P1 ;  /* 0x000000010000780c */ /* 0x040fe40004f81670 */
[C---:B------:R-:W-:Y:S02]  /*4820*/  ISETP.LT.OR P5, PT, R0.reuse, 0x1, !P2 ;  /* 0x000000010000780c */ /* 0x040fe400057a1670 */
[C---:B------:R-:W-:Y:S02]  /*4830*/  ISETP.LT.OR P1, PT, R0.reuse, 0x9, !P1 ;  /* 0x000000090000780c */ /* 0x040fe40004f21670 */
[----:B------:R-:W-:-:S02]  /*4840*/  ISETP.LT.OR P2, PT, R0, 0x9, !P2 ;  /* 0x000000090000780c */ /* 0x000fc40005741670 */
[C---:B------:R-:W-:Y:S02]  /*4850*/  ISETP.GE.AND P3, PT, R22.reuse, 0x9, PT ;  /* 0x000000091600780c */ /* 0x040fe40003f66270 */
[----:B------:R-:W-:-:S03]  /*4860*/  ISETP.GE.AND P0, PT, R22, 0xa, PT ;  /* 0x0000000a1600780c */ /* 0x000fc60003f06270 */
[-C--:B------:R-:W-:Y:S02]  /*4870*/  @!P4 IMAD R3, R56, R64.reuse, RZ ;  /* 0x000000403803c224 */ /* 0x080fe400078e02ff */
[-C--:B------:R-:W-:Y:S02]  /*4880*/  @!P5 IMAD R57, R57, R64.reuse, RZ ;  /* 0x000000403939d224 */ /* 0x080fe400078e02ff */
[-C--:B------:R-:W-:Y:S01]  /*4890*/  @!P1 IMAD R9, R58, R64.reuse, RZ ;  /* 0x000000403a099224 */ /* 0x080fe200078e02ff */
[----:B------:R0:W-:Y:S01]  /*48a0*/  @!P4 STG.E.U8 desc[UR48][R4.64], R3 ;  /* 0x000000030400c986 */ /* 0x0001e2000c101130 */
[C---:B------:R-:W-:Y:S01]  /*48b0*/  ISETP.LT.OR P4, PT, R0.reuse, 0x1, !P3 ;  /* 0x000000010000780c */ /* 0x040fe20005f81670 */
[----:B------:R-:W-:Y:S02]  /*48c0*/  @!P2 IMAD R59, R59, R64, RZ ;  /* 0x000000403b3ba224 */ /* 0x000fe400078e02ff */
[----:B------:R-:W-:Y:S01]  /*48d0*/  @!P5 STG.E.U8 desc[UR48][R4.64+0x1], R57 ;  /* 0x000001390400d986 */ /* 0x000fe2000c101130 */
[----:B------:R-:W-:-:S02]  /*48e0*/  ISETP.LT.OR P5, PT, R0, 0x1, !P0 ;  /* 0x000000010000780c */ /* 0x000fc400047a1670 */
[C---:B------:R-:W-:Y:S01]  /*48f0*/  ISETP.LT.OR P0, PT, R0.reuse, 0x9, !P0 ;  /* 0x000000090000780c */ /* 0x040fe20004701670 */
[----:B------:R1:W-:Y:S01]  /*4900*/  @!P1 STG.E.U8 desc[UR48][R6.64], R9 ;  /* 0x0000000906009986 */ /* 0x0003e2000c101130 */
[----:B------:R-:W-:Y:S02]  /*4910*/  ISETP.LT.OR P1, PT, R0, 0x9, !P3 ;  /* 0x000000090000780c */ /* 0x000fe40005f21670 */
[C---:B------:R-:W-:Y:S01]  /*4920*/  ISETP.GE.AND P3, PT, R22.reuse, 0x11, PT ;  /* 0x000000111600780c */ /* 0x040fe20003f66270 */
[----:B------:R-:W-:Y:S01]  /*4930*/  @!P2 STG.E.U8 desc[UR48][R6.64+0x1], R59 ;  /* 0x0000013b0600a986 */ /* 0x000fe2000c101130 */
[----:B------:R-:W-:Y:S01]  /*4940*/  ISETP.GE.AND P2, PT, R22, 0x12, PT ;  /* 0x000000121600780c */ /* 0x000fe20003f46270 */
[----:B------:R-:W-:-:S04]  /*4950*/  @!P4 IMAD R11, R60, R64, RZ ;  /* 0x000000403c0bc224 */ /* 0x000fc800078e02ff */
[-C--:B------:R-:W-:Y:S01]  /*4960*/  @!P5 IMAD R61, R61, R64.reuse, RZ ;  /* 0x000000403d3dd224 */ /* 0x080fe200078e02ff */
[----:B------:R-:W-:Y:S01]  /*4970*/  @!P4 STG.E.U8 desc[UR48][R4.64+0x8], R11 ;  /* 0x0000080b0400c986 */ /* 0x000fe2000c101130 */
[C---:B------:R-:W-:Y:S01]  /*4980*/  ISETP.LT.OR P4, PT, R0.reuse, 0x1, !P3 ;  /* 0x000000010000780c */ /* 0x040fe20005f81670 */
[-C--:B------:R-:W-:Y:S02]  /*4990*/  @!P0 IMAD R63, R63, R64.reuse, RZ ;  /* 0x000000403f3f8224 */ /* 0x080fe400078e02ff */
[----:B------:R-:W-:Y:S01]  /*49a0*/  @!P5 STG.E.U8 desc[UR48][R4.64+0x9], R61 ;  /* 0x0000093d0400d986 */ /* 0x000fe2000c101130 */
[----:B------:R-:W-:Y:S01]  /*49b0*/  ISETP.LT.OR P5, PT, R0, 0x1, !P2 ;  /* 0x000000010000780c */ /* 0x000fe200057a1670 */
[----:B0-----:R-:W-:Y:S01]  /*49c0*/  @!P1 IMAD R3, R62, R64, RZ ;  /* 0x000000403e039224 */ /* 0x001fe200078e02ff */
[----:B------:R-:W-:Y:S01]  /*49d0*/  ISETP.LT.OR P2, PT, R0, 0x9, !P2 ;  /* 0x000000090000780c */ /* 0x000fe20005741670 */
[----:B------:R-:W-:Y:S01]  /*49e0*/  @!P0 STG.E.U8 desc[UR48][R6.64+0x9], R63 ;  /* 0x0000093f06008986 */ /* 0x000fe2000c101130 */
[----:B------:R-:W-:-:S03]  /*49f0*/  ISETP.GE.AND P0, PT, R22, 0x1a, PT ;  /* 0x0000001a1600780c */ /* 0x000fc60003f06270 */
[----:B------:R0:W-:Y:S01]  /*4a00*/  @!P1 STG.E.U8 desc[UR48][R6.64+0x8], R3 ;  /* 0x0000080306009986 */ /* 0x0001e2000c101130 */
[----:B------:R-:W-:Y:S01]  /*4a10*/  ISETP.LT.OR P1, PT, R0, 0x9, !P3 ;  /* 0x000000090000780c */ /* 0x000fe20005f21670 */
[----:B-1----:R-:W-:Y:S01]  /*4a20*/  @!P4 IMAD R9, R48, R64, RZ ;  /* 0x000000403009c224 */ /* 0x002fe200078e02ff */
[----:B------:R-:W-:-:S03]  /*4a30*/  ISETP.GE.AND P3, PT, R22, 0x19, PT ;  /* 0x000000191600780c */ /* 0x000fc60003f66270 */
[-C--:B------:R-:W-:Y:S01]  /*4a40*/  @!P5 IMAD R49, R49, R64.reuse, RZ ;  /* 0x000000403131d224 */ /* 0x080fe200078e02ff */
[----:B------:R-:W-:Y:S01]  /*4a50*/  @!P4 STG.E.U8 desc[UR48][R4.64+0x10], R9 ;  /* 0x000010090400c986 */ /* 0x000fe2000c101130 */
[C---:B------:R-:W-:Y:S01]  /*4a60*/  ISETP.LT.OR P4, PT, R0.reuse, 0x1, !P3 ;  /* 0x000000010000780c */ /* 0x040fe20005f81670 */
[-C--:B------:R-:W-:Y:S02]  /*4a70*/  @!P2 IMAD R51, R51, R64.reuse, RZ ;  /* 0x000000403333a224 */ /* 0x080fe400078e02ff */
[----:B------:R-:W-:Y:S01]  /*4a80*/  @!P5 STG.E.U8 desc[UR48][R4.64+0x11], R49 ;  /* 0x000011310400d986 */ /* 0x000fe2000c101130 */
[----:B------:R-:W-:Y:S02]  /*4a90*/  ISETP.LT.OR P5, PT, R0, 0x1, !P0 ;  /* 0x000000010000780c */ /* 0x000fe400047a1670 */
[----:B0-----:R-:W-:Y:S01]  /*4aa0*/  @!P1 IMAD R3, R50, R64, RZ ;  /* 0x0000004032039224 */ /* 0x001fe200078e02ff */
[----:B------:R-:W-:Y:S01]  /*4ab0*/  @!P2 STG.E.U8 desc[UR48][R6.64+0x11], R51 ;  /* 0x000011330600a986 */ /* 0x000fe2000c101130 */
[----:B------:R-:W-:-:S02]  /*4ac0*/  ISETP.LT.OR P0, PT, R0, 0x9, !P0 ;  /* 0x000000090000780c */ /* 0x000fc40004701670 */
[----:B------:R-:W-:Y:S01]  /*4ad0*/  ISETP.GE.AND P2, PT, R22, 0x22, PT ;  /* 0x000000221600780c */ /* 0x000fe20003f46270 */
[----:B------:R0:W-:Y:S01]  /*4ae0*/  @!P1 STG.E.U8 desc[UR48][R6.64+0x10], R3 ;  /* 0x0000100306009986 */ /* 0x0001e2000c101130 */
[----:B------:R-:W-:Y:S01]  /*4af0*/  ISETP.LT.OR P1, PT, R0, 0x9, !P3 ;  /* 0x000000090000780c */ /* 0x000fe20005f21670 */
[----:B------:R-:W-:Y:S01]  /*4b00*/  @!P4 IMAD R11, R52, R64, RZ ;  /* 0x00000040340bc224 */ /* 0x000fe200078e02ff */
[----:B------:R-:W-:-:S03]  /*4b10*/  ISETP.GE.AND P3, PT, R22, 0x21, PT ;  /* 0x000000211600780c */ /* 0x000fc60003f66270 */
[-C--:B------:R-:W-:Y:S01]  /*4b20*/  @!P5 IMAD R53, R53, R64.reuse, RZ ;  /* 0x000000403535d224 */ /* 0x080fe200078e02ff */
[----:B------:R-:W-:Y:S01]  /*4b30*/  @!P4 STG.E.U8 desc[UR48][R4.64+0x18], R11 ;  /* 0x0000180b0400c986 */ /* 0x000fe2000c101130 */
[C---:B------:R-:W-:Y:S02]  /*4b40*/  ISETP.LT.OR P4, PT, R0.reuse, 0x1, !P3 ;  /* 0x000000010000780c */ /* 0x040fe40005f81670 */
[-C--:B------:R-:W-:Y:S01]  /*4b50*/  @!P0 IMAD R55, R55, R64.reuse, RZ ;  /* 0x0000004037378224 */ /* 0x080fe200078e02ff */
[----:B------:R-:W-:Y:S01]  /*4b60*/  @!P5 STG.E.U8 desc[UR48][R4.64+0x19], R53 ;  /* 0x000019350400d986 */ /* 0x000fe2000c101130 */
[----:B------:R-:W-:Y:S02]  /*4b70*/  ISETP.LT.OR P5, PT, R0, 0x1, !P2 ;  /* 0x000000010000780c */ /* 0x000fe400057a1670 */
[----:B0-----:R-:W-:Y:S01]  /*4b80*/  @!P1 IMAD R3, R54, R64, RZ ;  /* 0x0000004036039224 */ /* 0x001fe200078e02ff */
[----:B------:R-:W-:Y:S01]  /*4b90*/  ISETP.LT.OR P2, PT, R0, 0x9, !P2 ;  /* 0x000000090000780c */ /* 0x000fe20005741670 */
[----:B------:R-:W-:Y:S01]  /*4ba0*/  @!P0 STG.E.U8 desc[UR48][R6.64+0x19], R55 ;  /* 0x0000193706008986 */ /* 0x000fe2000c101130 */
[----:B------:R-:W-:-:S03]  /*4bb0*/  ISETP.GE.AND P0, PT, R22, 0x2a, PT ;  /* 0x0000002a1600780c */ /* 0x000fc60003f06270 */
[----:B------:R0:W-:Y:S01]  /*4bc0*/  @!P1 STG.E.U8 desc[UR48][R6.64+0x18], R3 ;  /* 0x0000180306009986 */ /* 0x0001e2000c101130 */
[-C--:B------:R-:W-:Y:S01]  /*4bd0*/  @!P4 IMAD R9, R40, R64.reuse, RZ ;  /* 0x000000402809c224 */ /* 0x080fe200078e02ff */
[----:B------:R-:W-:Y:S02]  /*4be0*/  ISETP.LT.OR P1, PT, R0, 0x9, !P3 ;  /* 0x000000090000780c */ /* 0x000fe40005f21670 */
[----:B------:R-:W-:Y:S01]  /*4bf0*/  ISETP.GE.AND P3, PT, R22, 0x29, PT ;  /* 0x000000291600780c */ /* 0x000fe20003f66270 */
[-C--:B------:R-:W-:Y:S01]  /*4c00*/  @!P5 IMAD R41, R41, R64.reuse, RZ ;  /* 0x000000402929d224 */ /* 0x080fe200078e02ff */
[----:B------:R-:W-:Y:S02]  /*4c10*/  @!P4 STG.E.U8 desc[UR48][R4.64+0x20], R9 ;  /* 0x000020090400c986 */ /* 0x000fe4000c101130 */
[C---:B------:R-:W-:Y:S01]  /*4c20*/  ISETP.LT.OR P4, PT, R0.reuse, 0x1, !P3 ;  /* 0x000000010000780c */ /* 0x040fe20005f81670 */
[----:B------:R-:W-:Y:S01]  /*4c30*/  @!P2 IMAD R43, R43, R64, RZ ;  /* 0x000000402b2ba224 */ /* 0x000fe200078e02ff */
[----:B------:R-:W-:Y:S01]  /*4c40*/  @!P5 STG.E.U8 desc[UR48][R4.64+0x21], R41 ;  /* 0x000021290400d986 */ /* 0x000fe2000c101130 */
[----:B------:R-:W-:-:S02]  /*4c50*/  ISETP.LT.OR P5, PT, R0, 0x1, !P0 ;  /* 0x000000010000780c */ /* 0x000fc400047a1670 */
[----:B------:R-:W-:Y:S01]  /*4c60*/  ISETP.LT.OR P3, PT, R0, 0x9, !P3 ;  /* 0x000000090000780c */ /* 0x000fe20005f61670 */
[----:B------:R-:W-:Y:S01]  /*4c70*/  @!P2 STG.E.U8 desc[UR48][R6.64+0x21], R43 ;  /* 0x0000212b0600a986 */ /* 0x000fe2000c101130 */
[-C--:B0-----:R-:W-:Y:S01]  /*4c80*/  @!P1 IMAD R3, R42, R64.reuse, RZ ;  /* 0x000000402a039224 */ /* 0x081fe200078e02ff */
[----:B------:R-:W-:Y:S02]  /*4c90*/  ISETP.LT.OR P2, PT, R0, 0x9, !P0 ;  /* 0x000000090000780c */ /* 0x000fe40004741670 */
[----:B------:R-:W-:Y:S02]  /*4ca0*/  ISETP.GE.AND P0, PT, R22, 0x32, PT ;  /* 0x000000321600780c */ /* 0x000fe40003f06270 */
[----:B------:R0:W-:Y:S01]  /*4cb0*/  @!P1 STG.E.U8 desc[UR48][R6.64+0x20], R3 ;  /* 0x0000200306009986 */ /* 0x0001e2000c101130 */
[-C--:B------:R-:W-:Y:S01]  /*4cc0*/  @!P4 IMAD R11, R44, R64.reuse, RZ ;  /* 0x000000402c0bc224 */ /* 0x080fe200078e02ff */
[----:B------:R-:W-:Y:S02]  /*4cd0*/  ISETP.GE.AND P1, PT, R22, 0x31, PT ;  /* 0x000000311600780c */ /* 0x000fe40003f26270 */
[----:B------:R-:W-:-:S02]  /*4ce0*/  @!P5 IMAD R45, R45, R64, RZ ;  /* 0x000000402d2dd224 */ /* 0x000fc400078e02ff */
[----:B------:R-:W-:Y:S01]  /*4cf0*/  @!P4 STG.E.U8 desc[UR48][R4.64+0x28], R11 ;  /* 0x0000280b0400c986 */ /* 0x000fe2000c101130 */
[C---:B------:R-:W-:Y:S02]  /*4d00*/  ISETP.LT.OR P4, PT, R0.reuse, 0x1, !P1 ;  /* 0x000000010000780c */ /* 0x040fe40004f81670 */
[-C--:B------:R-:W-:Y:S01]  /*4d10*/  @!P2 IMAD R47, R47, R64.reuse, RZ ;  /* 0x000000402f2fa224 */ /* 0x080fe200078e02ff */
[----:B------:R-:W-:Y:S01]  /*4d20*/  @!P5 STG.E.U8 desc[UR48][R4.64+0x29], R45 ;  /* 0x0000292d0400d986 */ /* 0x000fe2000c101130 */
[----:B------:R-:W-:Y:S01]  /*4d30*/  ISETP.LT.OR P5, PT, R0, 0x1, !P0 ;  /* 0x000000010000780c */ /* 0x000fe200047a1670 */
[-C--:B0-----:R-:W-:Y:S01]  /*4d40*/  @!P3 IMAD R3, R46, R64.reuse, RZ ;  /* 0x000000402e03b224 */ /* 0x081fe200078e02ff */
[C---:B------:R-:W-:Y:S01]  /*4d50*/  ISETP.LT.OR P1, PT, R0.reuse, 0x9, !P1 ;  /* 0x000000090000780c */ /* 0x040fe20004f21670 */
[----:B------:R-:W-:Y:S01]  /*4d60*/  @!P2 STG.E.U8 desc[UR48][R6.64+0x29], R47 ;  /* 0x0000292f0600a986 */ /* 0x000fe2000c101130 */
[----:B------:R-:W-:Y:S02]  /*4d70*/  ISETP.LT.OR P0, PT, R0, 0x9, !P0 ;  /* 0x000000090000780c */ /* 0x000fe40004701670 */
[C---:B------:R-:W-:Y:S01]  /*4d80*/  ISETP.GE.AND P2, PT, R22.reuse, 0x3a, PT ;  /* 0x0000003a1600780c */ /* 0x040fe20003f46270 */
[----:B------:R0:W-:Y:S01]  /*4d90*/  @!P3 STG.E.U8 desc[UR48][R6.64+0x28], R3 ;  /* 0x000028030600b986 */ /* 0x0001e2000c101130 */
[----:B------:R-:W-:Y:S01]  /*4da0*/  ISETP.GE.AND P3, PT, R22, 0x39, PT ;  /* 0x000000391600780c */ /* 0x000fe20003f66270 */
[----:B------:R-:W-:-:S04]  /*4db0*/  @!P4 IMAD R9, R32, R64, RZ ;  /* 0x000000402009c224 */ /* 0x000fc800078e02ff */
[-C--:B------:R-:W-:Y:S01]  /*4dc0*/  @!P5 IMAD R33, R33, R64.reuse, RZ ;  /* 0x000000402121d224 */ /* 0x080fe200078e02ff */
[----:B------:R-:W-:Y:S01]  /*4dd0*/  @!P4 STG.E.U8 desc[UR48][R4.64+0x30], R9 ;  /* 0x000030090400c986 */ /* 0x000fe2000c101130 */
[C---:B------:R-:W-:Y:S02]  /*4de0*/  ISETP.LT.OR P4, PT, R0.reuse, 0x1, !P3 ;  /* 0x000000010000780c */ /* 0x040fe40005f81670 */
[-C--:B------:R-:W-:Y:S01]  /*4df0*/  @!P0 IMAD R35, R35, R64.reuse, RZ ;  /* 0x0000004023238224 */ /* 0x080fe200078e02ff */
[----:B------:R-:W-:Y:S01]  /*4e00*/  @!P5 STG.E.U8 desc[UR48][R4.64+0x31], R33 ;  /* 0x000031210400d986 */ /* 0x000fe2000c101130 */
[----:B------:R-:W-:Y:S01]  /*4e10*/  ISETP.LT.OR P5, PT, R0, 0x1, !P2 ;  /* 0x000000010000780c */ /* 0x000fe200057a1670 */
[----:B0-----:R-:W-:Y:S01]  /*4e20*/  @!P1 IMAD R3, R34, R64, RZ ;  /* 0x0000004022039224 */ /* 0x001fe200078e02ff */
[----:B------:R-:W-:Y:S01]  /*4e30*/  ISETP.LT.OR P3, PT, R0, 0x9, !P3 ;  /* 0x000000090000780c */ /* 0x000fe20005f61670 */
[----:B------:R-:W-:Y:S01]  /*4e40*/  @!P0 STG.E.U8 desc[UR48][R6.64+0x31], R35 ;  /* 0x0000312306008986 */ /* 0x000fe2000c101130 */
[----:B------:R-:W-:-:S02]  /*4e50*/  ISETP.GE.AND P0, PT, R22, 0x42, PT ;  /* 0x000000421600780c */ /* 0x000fc40003f06270 */
[----:B------:R-:W-:Y:S01]  /*4e60*/  ISETP.LT.OR P2, PT, R0, 0x9, !P2 ;  /* 0x000000090000780c */ /* 0x000fe20005741670 */
[----:B------:R0:W-:Y:S01]  /*4e70*/  @!P1 STG.E.U8 desc[UR48][R6.64+0x30], R3 ;  /* 0x0000300306009986 */ /* 0x0001e2000c101130 */
[----:B------:R-:W-:Y:S01]  /*4e80*/  ISETP.GE.AND P1, PT, R22, 0x41, PT ;  /* 0x000000411600780c */ /* 0x000fe20003f26270 */
[----:B------:R-:W-:-:S04]  /*4e90*/  @!P4 IMAD R11, R36, R64, RZ ;  /* 0x00000040240bc224 */ /* 0x000fc800078e02ff */
[-C--:B------:R-:W-:Y:S01]  /*4ea0*/  @!P5 IMAD R37, R37, R64.reuse, RZ ;  /* 0x000000402525d224 */ /* 0x080fe200078e02ff */
[----:B------:R-:W-:Y:S01]  /*4eb0*/  @!P4 STG.E.U8 desc[UR48][R4.64+0x38], R11 ;  /* 0x0000380b0400c986 */ /* 0x000fe2000c101130 */
[C---:B------:R-:W-:Y:S02]  /*4ec0*/  ISETP.LT.OR P4, PT, R0.reuse, 0x1, !P1 ;  /* 0x000000010000780c */ /* 0x040fe40004f81670 */
[C---:B------:R-:W-:Y:S01]  /*4ed0*/  ISETP.LT.OR P1, PT, R0.reuse, 0x9, !P1 ;  /* 0x000000090000780c */ /* 0x040fe20004f21670 */
[----:B------:R-:W-:Y:S01]  /*4ee0*/  @!P5 STG.E.U8 desc[UR48][R4.64+0x39], R37 ;  /* 0x000039250400d986 */ /* 0x000fe2000c101130 */
[----:B------:R-:W-:Y:S01]  /*4ef0*/  ISETP.LT.OR P5, PT, R0, 0x1, !P0 ;  /* 0x000000010000780c */ /* 0x000fe200047a1670 */
[-C--:B0-----:R-:W-:Y:S01]  /*4f00*/  @!P3 IMAD R3, R38, R64.reuse, RZ ;  /* 0x000000402603b224 */ /* 0x081fe200078e02ff */
[----:B------:R-:W-:Y:S01]  /*4f10*/  ISETP.LT.OR P0, PT, R0, 0x9, !P0 ;  /* 0x000000090000780c */ /* 0x000fe20004701670 */
[----:B------:R-:W-:-:S03]  /*4f20*/  @!P2 IMAD R39, R39, R64, RZ ;  /* 0x000000402727a224 */ /* 0x000fc600078e02ff */
[----:B------:R0:W-:Y:S01]  /*4f30*/  @!P3 STG.E.U8 desc[UR48][R6.64+0x38], R3 ;  /* 0x000038030600b986 */ /* 0x0001e2000c101130 */
[----:B------:R-:W-:Y:S02]  /*4f40*/  ISETP.GE.AND P3, PT, R22, 0x4a, PT ;  /* 0x0000004a1600780c */ /* 0x000fe40003f66270 */
[-C--:B------:R-:W-:Y:S01]  /*4f50*/  @!P4 IMAD R9, R24, R64.reuse, RZ ;  /* 0x000000401809c224 */ /* 0x080fe200078e02ff */
[----:B------:R-:W-:Y:S01]  /*4f60*/  @!P2 STG.E.U8 desc[UR48][R6.64+0x39], R39 ;  /* 0x000039270600a986 */ /* 0x000fe2000c101130 */
[----:B------:R-:W-:Y:S02]  /*4f70*/  ISETP.GE.AND P2, PT, R22, 0x49, PT ;  /* 0x000000491600780c */ /* 0x000fe40003f46270 */
[-C--:B------:R-:W-:Y:S01]  /*4f80*/  @!P5 IMAD R25, R25, R64.reuse, RZ ;  /* 0x000000401919d224 */ /* 0x080fe200078e02ff */
[----:B------:R1:W-:Y:S01]  /*4f90*/  @!P4 STG.E.U8 desc[UR48][R4.64+0x40], R9 ;  /* 0x000040090400c986 */ /* 0x0003e2000c101130 */
[C---:B------:R-:W-:Y:S01]  /*4fa0*/  ISETP.LT.OR P4, PT, R0.reuse, 0x1, !P2 ;  /* 0x000000010000780c */ /* 0x040fe20005781670 */
[-C--:B------:R-:W-:Y:S01]  /*4fb0*/  @!P0 IMAD R27, R27, R64.reuse, RZ ;  /* 0x000000401b1b8224 */ /* 0x080fe200078e02ff */
[C---:B------:R-:W-:Y:S01]  /*4fc0*/  ISETP.LT.OR P2, PT, R0.reuse, 0x9, !P2 ;  /* 0x000000090000780c */ /* 0x040fe20005741670 */
[----:B------:R2:W-:Y:S01]  /*4fd0*/  @!P5 STG.E.U8 desc[UR48][R4.64+0x41], R25 ;  /* 0x000041190400d986 */ /* 0x0005e2000c101130 */
[----:B------:R-:W-:Y:S01]  /*4fe0*/  ISETP.LT.OR P5, PT, R0, 0x1, !P3 ;  /* 0x000000010000780c */ /* 0x000fe20005fa1670 */
[-C--:B0-----:R-:W-:Y:S01]  /*4ff0*/  @!P1 IMAD R3, R26, R64.reuse, RZ ;  /* 0x000000401a039224 */ /* 0x081fe200078e02ff */
[----:B------:R-:W-:Y:S01]  /*5000*/  ISETP.LT.OR P3, PT, R0, 0x9, !P3 ;  /* 0x000000090000780c */ /* 0x000fe20005f61670 */
[----:B------:R2:W-:Y:S04]  /*5010*/  @!P0 STG.E.U8 desc[UR48][R6.64+0x41], R27 ;  /* 0x0000411b06008986 */ /* 0x0005e8000c101130 */
[----:B------:R2:W-:Y:S02]  /*5020*/  @!P1 STG.E.U8 desc[UR48][R6.64+0x40], R3 ;  /* 0x0000400306009986 */ /* 0x0005e4000c101130 */
[----:B------:R-:W-:-:S02]  /*5030*/  @!P4 IMAD R11, R28, R64, RZ ;  /* 0x000000401c0bc224 */ /* 0x000fc400078e02ff */
[-C--:B-1----:R-:W-:Y:S02]  /*5040*/  @!P2 IMAD R9, R30, R64.reuse, RZ ;  /* 0x000000401e09a224 */ /* 0x082fe400078e02ff */
[-C--:B------:R-:W-:Y:S01]  /*5050*/  @!P5 IMAD R29, R29, R64.reuse, RZ ;  /* 0x000000401d1dd224 */ /* 0x080fe200078e02ff */
[----:B------:R2:W-:Y:S01]  /*5060*/  @!P4 STG.E.U8 desc[UR48][R4.64+0x48], R11 ;  /* 0x0000480b0400c986 */ /* 0x0005e2000c101130 */
[----:B------:R-:W-:-:S03]  /*5070*/  @!P3 IMAD R31, R31, R64, RZ ;  /* 0x000000401f1fb224 */ /* 0x000fc600078e02ff */
[----:B------:R2:W-:Y:S04]  /*5080*/  @!P5 STG.E.U8 desc[UR48][R4.64+0x49], R29 ;  /* 0x0000491d0400d986 */ /* 0x0005e8000c101130 */
[----:B------:R2:W-:Y:S04]  /*5090*/  @!P2 STG.E.U8 desc[UR48][R6.64+0x48], R9 ;  /* 0x000048090600a986 */ /* 0x0005e8000c101130 */
[----:B------:R2:W-:Y:S02]  /*50a0*/  @!P3 STG.E.U8 desc[UR48][R6.64+0x49], R31 ;  /* 0x0000491f0600b986 */ /* 0x0005e4000c101130 */
.L_x_115:
[----:B------:R-:W-:Y:S05]  /*50b0*/  BSYNC B0 ;  /* 0x0000000000007941 */ /* 0x000fea0003800000 */
.L_x_33:
[----:B0-2---:R-:W2:Y:S01]  /*50c0*/  LDL.64 R4, [R1] ;  /* 0x0000000001047983 */ /* 0x005ea20000100a00 */
[----:B------:R-:W-:Y:S01]  /*50d0*/  ULDC.64 UR4, c[0x0][0x650] ;  /* 0x0001940000047ab9 */ /* 0x000fe20000000a00 */
[----:B------:R-:W-:Y:S02]  /*50e0*/  IMAD.U32 R0, RZ, RZ, UR45 ;  /* 0x0000002dff007e24 */ /* 0x000fe4000f8e00ff */
[----:B------:R-:W-:Y:S02]  /*50f0*/  IMAD.MOV.U32 R22, RZ, RZ, -0x1 ;  /* 0xffffffffff167424 */ /* 0x000fe400078e00ff */
[----:B------:R0:W-:Y:S01]  /*5100*/  SYNCS.ARRIVE.TRANS64.A1T0 RZ, [R0+UR41], RZ ;  /* 0x000000ff00ff79a7 */ /* 0x0001e20008100029 */
[----:B------:R-:W-:Y:S02]  /*5110*/  IMAD.MOV.U32 R19, RZ, RZ, -0x1 ;  /* 0xffffffffff137424 */ /* 0x000fe400078e00ff */
[----:B------:R-:W-:Y:S01]  /*5120*/  IMAD.MOV.U32 R18, RZ, RZ, -0x1 ;  /* 0xffffffffff127424 */ /* 0x000fe200078e00ff */
[----:B0-----:R-:W-:-:S02]  /*5130*/  PRMT R0, RZ, 0x7610, R0 ;  /* 0x00007610ff007816 */ /* 0x001fc40000000000 */
[----:B--2---:R-:W-:-:S05]  /*5140*/  LEA R16, P0, R4, R16, 0x1 ;  /* 0x0000001004107211 */ /* 0x004fca00078008ff */
[----:B------:R-:W-:Y:S01]  /*5150*/  IMAD.X R17, R72, 0x1, R17, P0 ;  /* 0x0000000148117824 */ /* 0x000fe200000e0611 */
[----:B------:R-:W-:-:S04]  /*5160*/  ISETP.GE.U32.AND P0, PT, R16, UR4, PT ;  /* 0x0000000410007c0c */ /* 0x000fc8000bf06070 */
[----:B------:R-:W-:-:S13]  /*5170*/  ISETP.GE.U32.AND.EX P0, PT, R17, UR5, PT, P0 ;  /* 0x0000000511007c0c */ /* 0x000fda000bf06100 */
[----:B------:R-:W-:Y:S05]  /*5180*/  @P0 BRA `(.L_x_116) ;  /* 0x0000000400580947 */ /* 0x000fea0003800000 */
[----:B------:R-:W0:Y:S01]  /*5190*/  LDC.64 R10, c[0x0][0x628] ;  /* 0x00018a00ff0a7b82 */ /* 0x000e220000000a00 */
[----:B------:R-:W2:Y:S01]  /*51a0*/  S2R R12, SR_CTAID.X ;  /* 0x00000000000c7919 */ /* 0x000ea20000002500 */
[----:B------:R-:W-:Y:S02]  /*51b0*/  IMAD.MOV.U32 R8, RZ, RZ, R16 ;  /* 0x000000ffff087224 */ /* 0x000fe400078e0010 */
[----:B------:R-:W-:Y:S01]  /*51c0*/  IMAD.MOV.U32 R9, RZ, RZ, R17 ;  /* 0x000000ffff097224 */ /* 0x000fe200078e0011 */
[----:B------:R-:W3:Y:S03]  /*51d0*/  S2R R19, SR_CTAID.Y ;  /* 0x0000000000137919 */ /* 0x000ee60000002600 */
[----:B------:R-:W1:Y:S08]  /*51e0*/  LDC R0, c[0x0][0x630] ;  /* 0x00018c00ff007b82 */ /* 0x000e700000000800 */
[----:B------:R-:W1:Y:S01]  /*51f0*/  LDC.64 R14, c[0x0][0x620] ;  /* 0x00018800ff0e7b82 */ /* 0x000e620000000a00 */
[----:B0-----:R-:W-:-:S04]  /*5200*/  ISETP.NE.U32.AND P0, PT, R10, RZ, PT ;  /* 0x000000ff0a00720c */ /* 0x001fc80003f05070 */
[----:B------:R-:W-:-:S13]  /*5210*/  ISETP.NE.AND.EX P0, PT, R11, RZ, PT, P0 ;  /* 0x000000ff0b00720c */ /* 0x000fda0003f05300 */
[----:B-123--:R-:W-:Y:S05]  /*5220*/  @!P0 BRA `(.L_x_117) ;  /* 0x0000000000288947 */ /* 0x00efea0003800000 */
[----:B------:R-:W0:Y:S02]  /*5230*/  LDC R3, c[0x0][0x634] ;  /* 0x00018d00ff037b82 */ /* 0x000e240000000800 */
[----:B0-----:R-:W-:-:S05]  /*5240*/  IADD3 R3, P0, R16, R3, RZ ;  /* 0x0000000310037210 */ /* 0x001fca0007f1e0ff */
[----:B------:R-:W-:-:S04]  /*5250*/  IMAD.X R13, RZ, RZ, R17, P0 ;  /* 0x000000ffff0d7224 */ /* 0x000fc800000e0611 */
[----:B------:R-:W-:-:S04]  /*5260*/  IMAD.WIDE.U32 R4, R13, R10, RZ ;  /* 0x0000000a0d047225 */ /* 0x000fc800078e00ff */
[----:B----4-:R-:W-:-:S04]  /*5270*/  IMAD.WIDE.U32 R6, P0, R3, R11, R4 ;  /* 0x0000000b03067225 */ /* 0x010fc80007800004 */
[----:B------:R-:W-:-:S04]  /*5280*/  IMAD.WIDE.U32 R4, R3, R10, RZ ;  /* 0x0000000a03047225 */ /* 0x000fc800078e00ff */
[----:B------:R-:W-:Y:S01]  /*5290*/  IMAD.X R9, RZ, RZ, RZ, P0 ;  /* 0x000000ffff097224 */ /* 0x000fe200000e06ff */
[----:B------:R-:W-:Y:S01]  /*52a0*/  IADD3 RZ, P0, R5, R6, RZ ;  /* 0x0000000605ff7210 */ /* 0x000fe20007f1e0ff */
[----:B------:R-:W-:-:S04]  /*52b0*/  IMAD.MOV.U32 R8, RZ, RZ, R7 ;  /* 0x000000ffff087224 */ /* 0x000fc800078e0007 */
[----:B------:R-:W-:-:S08]  /*52c0*/  IMAD.WIDE.U32.X R8, R13, R11, R8, P0 ;  /* 0x0000000b0d087225 */ /* 0x000fd000000e0408 */
.L_x_117:
[-CC-:B------:R-:W-:Y:S01]  /*52d0*/  SHF.R.U64 R18, R8, R0.reuse, R9.reuse ;  /* 0x0000000008127219 */ /* 0x180fe20000001209 */
[----:B------:R-:W0:Y:S01]  /*52e0*/  LDC.64 R26, c[0x0][0x640] ;  /* 0x00019000ff1a7b82 */ /* 0x000e220000000a00 */
[----:B------:R-:W-:Y:S01]  /*52f0*/  SHF.R.U32.HI R0, RZ, R0, R9 ;  /* 0x00000000ff007219 */ /* 0x000fe20000011609 */
[----:B------:R-:W-:Y:S01]  /*5300*/  ULDC UR4, c[0x0][0x150] ;  /* 0x0000540000047ab9 */ /* 0x000fe20000000800 */
[----:B------:R-:W-:Y:S01]  /*5310*/  IADD3 R3, P0, RZ, -R18, RZ ;  /* 0x80000012ff037210 */ /* 0x000fe20007f1e0ff */
[----:B------:R-:W-:Y:S01]  /*5320*/  IMAD.MOV.U32 R9, RZ, RZ, 0x1 ;  /* 0x00000001ff097424 */ /* 0x000fe200078e00ff */
[----:B------:R-:W-:-:S03]  /*5330*/  I2FP.F32.U32 R8, R12 ;  /* 0x0000000c00087245 */ /* 0x000fc60000201000 */
[----:B----4-:R-:W1:Y:S01]  /*5340*/  LDC R6, c[0x0][0x618] ;  /* 0x00018600ff067b82 */ /* 0x010e620000000800 */
[----:B------:R-:W-:Y:S02]  /*5350*/  IMAD.X R7, RZ, RZ, ~R0, P0 ;  /* 0x000000ffff077224 */ /* 0x000fe400000e0e00 */
[----:B------:R-:W-:Y:S01]  /*5360*/  FMUL R8, R8, UR4 ;  /* 0x0000000408087c20 */ /* 0x000fe20008400000 */
[----:B------:R-:W-:Y:S01]  /*5370*/  IMAD.WIDE.U32 R4, R3, R14, R16 ;  /* 0x0000000e03047225 */ /* 0x000fe200078e0010 */
[----:B------:R-:W-:-:S03]  /*5380*/  ULDC UR4, c[0x0][0x154] ;  /* 0x0000550000047ab9 */ /* 0x000fc60000000800 */
[----:B------:R-:W-:Y:S01]  /*5390*/  IMAD R0, R7, R14, RZ ;  /* 0x0000000e07007224 */ /* 0x000fe200078e02ff */
[----:B------:R-:W2:Y:S01]  /*53a0*/  LDC R22, c[0x0][0x608] ;  /* 0x00018200ff167b82 */ /* 0x000ea20000000800 */
[----:B------:R-:W3:Y:S02]  /*53b0*/  F2I.U32.TRUNC.NTZ R8, R8 ;  /* 0x0000000800087305 */ /* 0x000ee4000020f000 */
[----:B------:R-:W-:Y:S01]  /*53c0*/  IMAD R3, R3, R15, R0 ;  /* 0x0000000f03037224 */ /* 0x000fe200078e0200 */
[----:B------:R-:W-:-:S03]  /*53d0*/  I2FP.F32.U32 R0, R19 ;  /* 0x0000001300007245 */ /* 0x000fc60000201000 */
[----:B------:R-:W-:Y:S01]  /*53e0*/  IMAD.IADD R3, R5, 0x1, R3 ;  /* 0x0000000105037824 */ /* 0x000fe200078e0203 */
[----:B------:R-:W4:Y:S01]  /*53f0*/  LDC R24, c[0x0][0x658] ;  /* 0x00019600ff187b82 */ /* 0x000f220000000800 */
[----:B0-----:R-:W-:-:S04]  /*5400*/  ISETP.NE.U32.AND P0, PT, R26, RZ, PT ;  /* 0x000000ff1a00720c */ /* 0x001fc80003f05070 */
[----:B------:R-:W-:-:S03]  /*5410*/  ISETP.NE.AND.EX P0, PT, R27, RZ, PT, P0 ;  /* 0x000000ff1b00720c */ /* 0x000fc60003f05300 */
[----:B------:R-:W0:Y:S01]  /*5420*/  LDC R7, c[0x0][0x144] ;  /* 0x00005100ff077b82 */ /* 0x000e220000000800 */
[-CC-:B-1----:R-:W-:Y:S01]  /*5430*/  SHF.R.U64 R10, R4, R6.reuse, R3.reuse ;  /* 0x00000006040a7219 */ /* 0x182fe20000001203 */
[----:B---3--:R-:W-:Y:S01]  /*5440*/  IMAD.MOV R8, RZ, RZ, -R8 ;  /* 0x000000ffff087224 */ /* 0x008fe200078e0a08 */
[----:B------:R-:W-:Y:S01]  /*5450*/  SHF.R.U32.HI R3, RZ, R6, R3 ;  /* 0x00000006ff037219 */ /* 0x000fe20000011603 */
[----:B------:R-:W-:-:S04]  /*5460*/  FMUL R6, R0, UR4 ;  /* 0x0000000400067c20 */ /* 0x000fc80008400000 */
[----:B------:R-:W1:Y:S01]  /*5470*/  LDC R20, c[0x0][0x148] ;  /* 0x00005200ff147b82 */ /* 0x000e620000000800 */
[----:B------:R3:W0:Y:S01]  /*5480*/  F2I.U32.TRUNC.NTZ R14, R6 ;  /* 0x00000006000e7305 */ /* 0x000622000020f000 */
[-CC-:B--2---:R-:W-:Y:S02]  /*5490*/  SHF.R.U64 R0, R10, R22.reuse, R3.reuse ;  /* 0x000000160a007219 */ /* 0x184fe40000001203 */
[----:B------:R-:W-:-:S04]  /*54a0*/  SHF.R.U32.HI R3, RZ, R22, R3 ;  /* 0x00000016ff037219 */ /* 0x000fc80000011603 */
[----:B------:R-:W2:Y:S01]  /*54b0*/  LDC R15, c[0x0][0x600] ;  /* 0x00018000ff0f7b82 */ /* 0x000ea20000000800 */
[-CC-:B----4-:R-:W-:Y:S02]  /*54c0*/  SHF.R.U64 R13, R0, R24.reuse, R3.reuse ;  /* 0x00000018000d7219 */ /* 0x190fe40000001203 */
[-C--:B------:R-:W-:Y:S02]  /*54d0*/  SHF.R.U32.HI R5, RZ, R24.reuse, R3 ;  /* 0x00000018ff057219 */ /* 0x080fe40000011603 */
[----:B------:R-:W-:Y:S01]  /*54e0*/  SHF.L.U32 R22, R9, R24, RZ ;  /* 0x0000001809167219 */ /* 0x000fe200000006ff */
[----:B------:R-:W-:Y:S02]  /*54f0*/  IMAD.MOV.U32 R4, RZ, RZ, R13 ;  /* 0x000000ffff047224 */ /* 0x000fe400078e000d */
[----:B------:R-:W4:Y:S01]  /*5500*/  LDC R25, c[0x0][0x648] ;  /* 0x00019200ff197b82 */ /* 0x000f220000000800 */
[----:B0-----:R-:W-:-:S07]  /*5510*/  IMAD R21, R7, R8, R12 ;  /* 0x0000000807157224 */ /* 0x001fce00078e020c */
[----:B------:R-:W0:Y:S08]  /*5520*/  LDC R28, c[0x0][0x638] ;  /* 0x00018e00ff1c7b82 */ /* 0x000e300000000800 */
[----:B------:R-:W0:Y:S01]  /*5530*/  LDC R29, c[0x0][0x610] ;  /* 0x00018400ff1d7b82 */ /* 0x000e220000000800 */
[----:B-123--:R-:W-:Y:S05]  /*5540*/  @!P0 BRA `(.L_x_118) ;  /* 0x0000000000288947 */ /* 0x00efea0003800000 */
[----:B------:R-:W1:Y:S02]  /*5550*/  LDC R4, c[0x0][0x64c] ;  /* 0x00019300ff047b82 */ /* 0x000e640000000800 */
[----:B-1----:R-:W-:-:S05]  /*5560*/  IADD3 R3, P0, R13, R4, RZ ;  /* 0x000000040d037210 */ /* 0x002fca0007f1e0ff */
        /* <DEDUP_REMOVED lines=8> */
.L_x_118:
[----:B------:R-:W-:Y:S01]  /*55f0*/  ISETP.NE.AND P0, PT, R2, 0x1, PT ;  /* 0x000000010200780c */ /* 0x000fe20003f05270 */
[----:B------:R-:W-:Y:S01]  /*5600*/  IMAD.MOV R14, RZ, RZ, -R14 ;  /* 0x000000ffff0e7224 */ /* 0x000fe200078e0a0e */
[----:B----4-:R-:W-:Y:S01]  /*5610*/  SHF.R.U64 R3, R4, R25, R5 ;  /* 0x0000001904037219 */ /* 0x010fe20000001205 */
[----:B------:R-:W-:Y:S01]  /*5620*/  VIADD R5, R15, 0xffffffff ;  /* 0xffffffff0f057836 */ /* 0x000fe20000000000 */
[----:B------:R-:W-:-:S03]  /*5630*/  LOP3.LUT R0, R0, R71, RZ, 0xc0, !PT ;  /* 0x0000004700007212 */ /* 0x000fc600078ec0ff */
[----:B------:R-:W-:Y:S02]  /*5640*/  IMAD.MOV R4, RZ, RZ, -R3 ;  /* 0x000000ffff047224 */ /* 0x000fe400078e0a03 */
[----:B------:R-:W-:Y:S01]  /*5650*/  IMAD R22, R22, R3, R0 ;  /* 0x0000000316167224 */ /* 0x000fe200078e0200 */
[----:B------:R-:W-:Y:S01]  /*5660*/  LOP3.LUT R3, R10, R5, RZ, 0xc0, !PT ;  /* 0x000000050a037212 */ /* 0x000fe200078ec0ff */
[----:B0-----:R-:W-:Y:S02]  /*5670*/  IMAD R0, R4, R28, R13 ;  /* 0x0000001c04007224 */ /* 0x001fe400078e020d */
[----:B------:R-:W-:Y:S02]  /*5680*/  @P0 IMAD R21, R20, R14, R19 ;  /* 0x0000000e14150224 */ /* 0x000fe400078e0213 */
[----:B------:R-:W-:Y:S02]  /*5690*/  IMAD R3, R0, R15, R3 ;  /* 0x0000000f00037224 */ /* 0x000fe400078e0203 */
[----:B------:R-:W-:-:S02]  /*56a0*/  IMAD R22, R22, R29, R21 ;  /* 0x0000001d16167224 */ /* 0x000fc400078e0215 */
[----:B------:R-:W-:-:S03]  /*56b0*/  IMAD.MOV.U32 R4, RZ, RZ, 0x1 ;  /* 0x00000001ff047424 */ /* 0x000fc600078e00ff */
[----:B------:R-:W-:Y:S02]  /*56c0*/  SEL R19, R3, R22, !P0 ;  /* 0x0000001603137207 */ /* 0x000fe40004000000 */
[----:B------:R-:W-:Y:S02]  /*56d0*/  PRMT R0, R4, 0x7610, R0 ;  /* 0x0000761004007816 */ /* 0x000fe40000000000 */
[----:B------:R-:W-:-:S07]  /*56e0*/  SEL R22, R22, R3, !P0 ;  /* 0x0000000316167207 */ /* 0x000fce0004000000 */
.L_x_116:
[----:B------:R-:W-:Y:S02]  /*56f0*/  LOP3.LUT P0, RZ, R0, 0xff, RZ, 0xc0, !PT ;  /* 0x000000ff00ff7812 */ /* 0x000fe4000780c0ff */
[----:B------:R-:W-:-:S11]  /*5700*/  LOP3.LUT R75, R75, 0x1, RZ, 0x3c, !PT ;  /* 0x000000014b4b7812 */ /* 0x000fd600078e3cff */
[----:B------:R-:W-:Y:S05]  /*5710*/  @P0 BRA `(.L_x_119) ;  /* 0xffffffbc00cc0947 */ /* 0x000fea000383ffff */
[----:B------:R-:W-:Y:S05]  /*5720*/  EXIT ;  /* 0x000000000000794d */ /* 0x000fea0003800000 */
.L_x_14:
[----:B------:R-:W-:-:S08]  /*5730*/  ISETP.NE.AND P0, PT, R14, RZ, PT ;  /* 0x000000ff0e00720c */ /* 0x000fd00003f05270 */
[----:B0-----:R-:W0:-:S00]  /*5740*/  USETMAXREG.DEALLOC.CTAPOOL 0x28 ;  /* 0x00000028000079c8 */ /* 0x001e0000080e0500 */
[----:B------:R-:W-:Y:S05]  /*5750*/  @P0 EXIT ;  /* 0x000000000000094d */ /* 0x000fea0003800000 */
[----:B0-----:R-:W-:Y:S01]  /*5760*/  LOP3.LUT P0, RZ, R3, 0xff, RZ, 0xc0, !PT ;  /* 0x000000ff03ff7812 */ /* 0x001fe2000780c0ff */
[----:B------:R-:W-:Y:S02]  /*5770*/  IMAD.MOV.U32 R3, RZ, RZ, 0x1 ;  /* 0x00000001ff037424 */ /* 0x000fe400078e00ff */
[----:B------:R-:W-:-:S10]  /*5780*/  IMAD.MOV.U32 R8, RZ, RZ, RZ ;  /* 0x000000ffff087224 */ /* 0x000fd400078e00ff */
[----:B------:R-:W-:Y:S05]  /*5790*/  @!P0 BRA `(.L_x_120) ;  /* 0x0000000c000c8947 */ /* 0x000fea0003800000 */
[----:B------:R-:W-:Y:S01]  /*57a0*/  LOP3.LUT P0, RZ, R4, 0x1f, RZ, 0xc0, !PT ;  /* 0x0000001f04ff7812 */ /* 0x000fe2000780c0ff */
[----:B------:R-:W-:Y:S01]  /*57b0*/  ULDC UR5, c[0x0][0x658] ;  /* 0x0001960000057ab9 */ /* 0x000fe20000000800 */
[----:B------:R-:W-:Y:S01]  /*57c0*/  UMOV UR6, 0xffffffff ;  /* 0xffffffff00067882 */ /* 0x000fe20000000000 */
[----:B------:R-:W-:Y:S01]  /*57d0*/  BSSY B0, `(.L_x_120) ;  /* 0x00000bf000007945 */ /* 0x000fe20003800000 */
[----:B------:R-:W-:Y:S01]  /*57e0*/  USHF.L.U32 UR6, UR6, UR5, URZ ;  /* 0x0000000506067299 */ /* 0x000fe2000800063f */
[C---:B------:R-:W-:Y:S01]  /*57f0*/  ISETP.NE.AND P2, PT, R5.reuse, RZ, PT ;  /* 0x000000ff0500720c */ /* 0x040fe20003f45270 */
[----:B------:R-:W-:Y:S01]  /*5800*/  IMAD.MOV.U32 R10, RZ, RZ, 0x1 ;  /* 0x00000001ff0a7424 */ /* 0x000fe200078e00ff */
[----:B------:R-:W-:Y:S01]  /*5810*/  ISETP.NE.OR P0, PT, R5, RZ, !P0 ;  /* 0x000000ff0500720c */ /* 0x000fe20004705670 */
[----:B------:R-:W-:Y:S01]  /*5820*/  IMAD.MOV.U32 R3, RZ, RZ, 0x1 ;  /* 0x00000001ff037424 */ /* 0x000fe200078e00ff */
[----:B------:R-:W-:Y:S01]  /*5830*/  LOP3.LUT R9, R23, 0x2, RZ, 0xfc, !PT ;  /* 0x0000000217097812 */ /* 0x000fe200078efcff */
[----:B------:R-:W-:Y:S01]  /*5840*/  IMAD.MOV.U32 R8, RZ, RZ, RZ ;  /* 0x000000ffff087224 */ /* 0x000fe200078e00ff */
[----:B------:R-:W-:Y:S01]  /*5850*/  ULDC UR4, c[0x0][0x600] ;  /* 0x0001800000047ab9 */ /* 0x000fe20000000800 */
[----:B------:R-:W-:Y:S01]  /*5860*/  UMOV UR7, 0x1 ;  /* 0x0000000100077882 */ /* 0x000fe20000000000 */
[----:B------:R-:W-:-:S02]  /*5870*/  UIADD3 UR19, UR38, 0x1, URZ ;  /* 0x0000000126137890 */ /* 0x000fc4000fffe03f */
[----:B------:R-:W-:Y:S02]  /*5880*/  UIADD3 UR15, UR4, -0x1, URZ ;  /* 0xffffffff040f7890 */ /* 0x000fe4000fffe03f */
[----:B------:R-:W-:Y:S02]  /*5890*/  USHF.L.U32 UR17, UR7, UR5, URZ ;  /* 0x0000000507117299 */ /* 0x000fe4000800063f */
[----:B------:R-:W-:Y:S01]  /*58a0*/  ULOP3.LUT UR16, URZ, UR6, URZ, 0x33, !UPT ;  /* 0x000000063f107292 */ /* 0x000fe2000f8e333f */
[----:B------:R-:W-:-:S11]  /*58b0*/  ULDC.64 UR20, c[0x0][0x198] ;  /* 0x0000660000147ab9 */ /* 0x000fd60000000a00 */
.L_x_132:
[----:B------:R-:W-:-:S03]  /*58c0*/  UMOV UR4, 0xffffffff ;  /* 0xffffffff00047882 */ /* 0x000fc60000000000 */
[----:B------:R-:W-:Y:S05]  /*58d0*/  BRA.DIV UR4, `(.L_x_121) ;  /* 0x0000001204f87947 */ /* 0x000fea000b800000 */
[----:B------:R-:W-:-:S13]  /*58e0*/  ELECT P6, URZ, PT ;  /* 0x00000000003f782f */ /* 0x000fda00038c0000 */
.L_x_153:
[----:B------:R-:W0:Y:S01]  /*58f0*/  LDC R4, c[0x0][0x28c] ;  /* 0x0000a300ff047b82 */ /* 0x000e220000000800 */
[----:B------:R-:W-:Y:S01]  /*5900*/  BSSY B1, `(.L_x_122) ;  /* 0x0000037000017945 */ /* 0x000fe20003800000 */
[----:B0-----:R-:W-:-:S13]  /*5910*/  ISETP.LT.OR P6, PT, R4, 0x1, !P6 ;  /* 0x000000010400780c */ /* 0x001fda00077c1670 */
[----:B------:R-:W-:Y:S05]  /*5920*/  @P6 BRA `(.L_x_123) ;  /* 0x0000000000d06947 */ /* 0x000fea0003800000 */
[----:B------:R-:W-:Y:S02]  /*5930*/  IMAD R19, R19, 0x50, RZ ;  /* 0x0000005013137824 */ /* 0x000fe400078e02ff */
[----:B------:R-:W-:Y:S02]  /*5940*/  IMAD.SHL.U32 R22, R22, 0x40, RZ ;  /* 0x0000004016167824 */ /* 0x000fe400078e00ff */
[----:B------:R-:W-:Y:S02]  /*5950*/  IMAD.MOV.U32 R13, RZ, RZ, RZ ;  /* 0x000000ffff0d7224 */ /* 0x000fe400078e00ff */
[----:B------:R-:W-:Y:S02]  /*5960*/  IMAD.U32 R14, RZ, RZ, UR19 ;  /* 0x00000013ff0e7e24 */ /* 0x000fe4000f8e00ff */
[----:B------:R-:W-:Y:S02]  /*5970*/  IMAD.MOV.U32 R4, RZ, RZ, R3 ;  /* 0x000000ffff047224 */ /* 0x000fe400078e0003 */
[----:B------:R-:W-:-:S07]  /*5980*/  IMAD.MOV.U32 R5, RZ, RZ, R8 ;  /* 0x000000ffff057224 */ /* 0x000fce00078e0008 */
.L_x_127:
[----:B------:R-:W0:Y:S01]  /*5990*/  S2R R7, SR_CgaCtaId ;  /* 0x0000000000077919 */ /* 0x000e220000008800 */
[----:B------:R-:W-:-:S04]  /*59a0*/  MOV R6, 0x400 ;  /* 0x0000040000067802 */ /* 0x000fc80000000f00 */
[----:B0-----:R-:W-:Y:S02]  /*59b0*/  LEA R12, R7, R6, 0x18 ;  /* 0x00000006070c7211 */ /* 0x001fe400078ec0ff */
[----:B------:R-:W-:Y:S01]  /*59c0*/  SHF.L.U32 R6, R4, 0x1f, RZ ;  /* 0x0000001f04067819 */ /* 0x000fe200000006ff */
[----:B------:R-:W0:Y:S02]  /*59d0*/  @!P2 LDC R7, c[0x0][0x500] ;  /* 0x00014000ff07ab82 */ /* 0x000e240000000800 */
[----:B------:R-:W-:-:S04]  /*59e0*/  IMAD R11, R5, 0x8, R12 ;  /* 0x00000008050b7824 */ /* 0x000fc800078e020c */
[----:B------:R-:W1:Y:S02]  /*59f0*/  SYNCS.PHASECHK.TRANS64.TRYWAIT P1, [R11+URZ+0x60], R6 ;  /* 0x000060060b0075a7 */ /* 0x000e64000802017f */
[----:B-1----:R-:W-:Y:S05]  /*5a00*/  @!P1 BRA `(.L_x_124) ;  /* 0x0000001000cc9947 */ /* 0x002fea0003800000 */
.L_x_154:
[----:B-1----:R-:W-:Y:S01]  /*5a10*/  PRMT R6, R9, 0x9910, RZ ;  /* 0x0000991009067816 */ /* 0x002fe200000000ff */
[----:B0-----:R0:W-:Y:S03]  /*5a20*/  @!P2 SYNCS.ARRIVE.TRANS64 RZ, [R11+URZ], R7 ;  /* 0x000000070bffa9a7 */ /* 0x0011e6000800003f */
[----:B------:R-:W-:-:S13]  /*5a30*/  ISETP.NE.AND P1, PT, R6, 0x2, PT ;  /* 0x000000020600780c */ /* 0x000fda0003f25270 */
[----:B0-----:R-:W-:Y:S05]  /*5a40*/  @P1 BRA `(.L_x_125) ;  /* 0x0000000000041947 */ /* 0x001fea0003800000 */
[----:B------:R-:W-:Y:S01]  /*5a50*/  BPT.TRAP 0x1 ;  /* 0x000000040000795c */ /* 0x000fe20000300000 */
.L_x_125:
[----:B------:R-:W-:Y:S05]  /*5a60*/  @P0 BRA `(.L_x_126) ;  /* 0x0000000000040947 */ /* 0x000fea0003800000 */
[----:B------:R-:W-:Y:S01]  /*5a70*/  BPT.TRAP 0x1 ;  /* 0x000000040000795c */ /* 0x000fe20000300000 */
.L_x_126:
[--C-:B------:R-:W-:Y:S01]  /*5a80*/  IMAD R6, R5, 0x2000, R12.reuse ;  /* 0x0000200005067824 */ /* 0x100fe200078e020c */
[----:B------:R-:W-:Y:S01]  /*5a90*/  R2UR UR9, R11 ;  /* 0x000000000b0972ca */ /* 0x000fe200000e0000 */
[C---:B------:R-:W-:Y:S01]  /*5aa0*/  IMAD R12, R5.reuse, 0x2800, R12 ;  /* 0x00002800050c7824 */ /* 0x040fe200078e020c */
[----:B------:R-:W-:Y:S01]  /*5ab0*/  UIADD3 UR4, UP0, UR20, 0xf0, URZ ;  /* 0x000000f014047890 */ /* 0x000fe2000ff1e03f */
[----:B------:R-:W-:Y:S01]  /*5ac0*/  VIADD R14, R14, 0xffffffff ;  /* 0xffffffff0e0e7836 */ /* 0x000fe20000000000 */
[----:B------:R-:W-:Y:S01]  /*5ad0*/  R2UR UR5, R6 ;  /* 0x00000000060572ca */ /* 0x000fe200000e0000 */
[----:B------:R-:W-:Y:S01]  /*5ae0*/  UIADD3 UR22, UP1, UR20, 0x1f0, URZ ;  /* 0x000001f014167890 */ /* 0x000fe2000ff3e03f */
[----:B------:R-:W-:Y:S01]  /*5af0*/  R2UR UR8, R12 ;  /* 0x000000000c0872ca */ /* 0x000fe200000e0000 */
[----:B------:R-:W-:Y:S01]  /*5b00*/  VIADD R5, R5, 0x1 ;  /* 0x0000000105057836 */ /* 0x000fe20000000000 */
[----:B------:R-:W-:Y:S01]  /*5b10*/  R2UR UR11, R22 ;  /* 0x00000000160b72ca */ /* 0x000fe200000e0000 */
[----:B------:R-:W-:Y:S01]  /*5b20*/  UIADD3.X UR23, URZ, UR21, URZ, UP1, !UPT ;  /* 0x000000153f177290 */ /* 0x000fe20008ffe43f */
[----:B------:R-:W-:Y:S01]  /*5b30*/  R2UR UR10, R13 ;  /* 0x000000000d0a72ca */ /* 0x000fe200000e0000 */
[----:B------:R-:W-:Y:S01]  /*5b40*/  UMOV UR6, 0x0 ;  /* 0x0000000000067882 */ /* 0x000fe20000000000 */
[----:B------:R-:W-:Y:S01]  /*5b50*/  R2UR UR12, R18 ;  /* 0x00000000120c72ca */ /* 0x000fe200000e0000 */
[----:B------:R-:W-:Y:S01]  /*5b60*/  UMOV UR7, 0x10000000 ;  /* 0x1000000000077882 */ /* 0x000fe20000000000 */
[----:B------:R-:W-:Y:S01]  /*5b70*/  R2UR UR18, R19 ;  /* 0x00000000131272ca */ /* 0x000fe200000e0000 */
[----:B------:R-:W-:Y:S01]  /*5b80*/  VIADD R13, R13, 0x80 ;  /* 0x000000800d0d7836 */ /* 0x000fe20000000000 */
[----:B------:R-:W-:Y:S01]  /*5b90*/  ISETP.GT.AND P3, PT, R14, 0x1, PT ;  /* 0x000000010e00780c */ /* 0x000fe20003f64270 */
[----:B------:R-:W-:Y:S01]  /*5ba0*/  UIADD3 UR13, UR5, 0x200, URZ ;  /* 0x00000200050d7890 */ /* 0x000fe2000fffe03f */
[----:B------:R-:W-:Y:S01]  /*5bb0*/  ISETP.NE.AND P1, PT, R5, 0xc, PT ;  /* 0x0000000c0500780c */ /* 0x000fe20003f25270 */
[----:B------:R-:W-:-:S02]  /*5bc0*/  UIADD3.X UR5, URZ, UR21, URZ, UP0, !UPT ;  /* 0x000000153f057290 */ /* 0x000fc400087fe43f */
[----:B------:R-:W-:Y:S01]  /*5bd0*/  UIADD3 UR14, UR8, 0x18200, URZ ;  /* 0x00018200080e7890 */ /* 0x000fe2000fffe03f */
[----:B------:R-:W-:Y:S02]  /*5be0*/  SEL R7, RZ, 0x1, P1 ;  /* 0x00000001ff077807 */ /* 0x000fe40000800000 */
[----:B------:R-:W-:Y:S01]  /*5bf0*/  UMOV UR8, UR13 ;  /* 0x0000000d00087c82 */ /* 0x000fe20008000000 */
[----:B------:R-:W-:Y:S02]  /*5c00*/  SEL R5, R5, RZ, P1 ;  /* 0x000000ff05057207 */ /* 0x000fe40000800000 */
[----:B------:R-:W-:Y:S01]  /*5c10*/  LOP3.LUT R4, R4, R7, RZ, 0x3c, !PT ;  /* 0x0000000704047212 */ /* 0x000fe200078e3cff */
[----:B------:R0:W-:Y:S02]  /*5c20*/  UTMALDG.3D [UR8], [UR4], desc[UR6] ;  /* 0x00000608040075b4 */ /* 0x0001e40008011000 */
[----:B0-----:R-:W-:Y:S01]  /*5c30*/  UMOV UR8, UR14 ;  /* 0x0000000e00087c82 */ /* 0x001fe20008000000 */
[----:B------:R-:W-:-:S02]  /*5c40*/  UMOV UR11, UR18 ;  /* 0x00000012000b7c82 */ /* 0x000fc40008000000 */
[----:B------:R0:W-:Y:S02]  /*5c50*/  UTMALDG.3D [UR8], [UR22], desc[UR6] ;  /* 0x00000608160075b4 */ /* 0x0001e40008011000 */
[----:B0-----:R-:W-:Y:S05]  /*5c60*/  @P3 BRA `(.L_x_127) ;  /* 0xfffffffc00483947 */ /* 0x001fea000383ffff */
.L_x_123:
[----:B------:R-:W-:Y:S05]  /*5c70*/  BSYNC B1 ;  /* 0x0000000000017941 */ /* 0x000fea0003800000 */
.L_x_122:
[----:B------:R-:W2:Y:S01]  /*5c80*/  LDL.64 R20, [R1] ;  /* 0x0000000001147983 */ /* 0x000ea20000100a00 */
[----:B------:R-:W-:Y:S01]  /*5c90*/  LOP3.LUT P4, RZ, R10, 0xff, RZ, 0xc0, !PT ;  /* 0x000000ff0aff7812 */ /* 0x000fe2000788c0ff */
[----:B------:R-:W-:Y:S01]  /*5ca0*/  VIADD R7, R8, UR38 ;  /* 0x0000002608077c36 */ /* 0x000fe20008000000 */
[----:B------:R-:W-:Y:S01]  /*5cb0*/  ULDC.64 UR4, c[0x0][0x650] ;  /* 0x0001940000047ab9 */ /* 0x000fe20000000a00 */
[----:B------:R-:W-:Y:S01]  /*5cc0*/  IMAD.U32 R8, RZ, RZ, UR38 ;  /* 0x00000026ff087e24 */ /* 0x000fe2000f8e00ff */
[----:B------:R-:W-:Y:S01]  /*5cd0*/  UISETP.GE.U32.AND UP0, UPT, UR38, 0xc, UPT ;  /* 0x0000000c2600788c */ /* 0x000fe2000bf06070 */
[----:B------:R-:W-:Y:S01]  /*5ce0*/  BSSY B1, `(.L_x_128) ;  /* 0x000006b000017945 */ /* 0x000fe20003800000 */
[----:B------:R-:W-:Y:S01]  /*5cf0*/  ISETP.GT.U32.AND P1, PT, R7, 0xb, PT ;  /* 0x0000000b0700780c */ /* 0x000fe20003f24070 */
[----:B------:R-:W-:Y:S01]  /*5d00*/  IMAD.MOV.U32 R22, RZ, RZ, -0x1 ;  /* 0xffffffffff167424 */ /* 0x000fe200078e00ff */
[----:B------:R-:W-:Y:S01]  /*5d10*/  PRMT R10, RZ, 0x7610, R10 ;  /* 0x00007610ff0a7816 */ /* 0x000fe2000000000a */
[----:B------:R-:W-:Y:S01]  /*5d20*/  IMAD.MOV.U32 R19, RZ, RZ, -0x1 ;  /* 0xffffffffff137424 */ /* 0x000fe200078e00ff */
[----:B------:R-:W-:Y:S01]  /*5d30*/  ISETP.LT.U32.AND P1, PT, R8, 0xc, P1 ;  /* 0x0000000c0800780c */ /* 0x000fe20000f21070 */
[----:B------:R-:W-:Y:S01]  /*5d40*/  IMAD.MOV.U32 R18, RZ, RZ, -0x1 ;  /* 0xffffffffff127424 */ /* 0x000fe200078e00ff */
[----:B------:R-:W-:Y:S01]  /*5d50*/  PLOP3.LUT P3, PT, PT, PT, UP0, 0x80, 0x0 ;  /* 0x000000000000781c */ /* 0x000fe20003f6f008 */
[----:B------:R-:W0:Y:S01]  /*5d60*/  @P4 S2R R5, SR_CgaCtaId ;  /* 0x0000000000054919 */ /* 0x000e220000008800 */
[----:B------:R-:W-:-:S04]  /*5d70*/  @P4 MOV R4, 0x400 ;  /* 0x0000040000044802 */ /* 0x000fc80000000f00 */
[----:B0-----:R-:W-:Y:S01]  /*5d80*/  @P4 LEA R6, R5, R4, 0x18 ;  /* 0x0000000405064211 */ /* 0x001fe200078ec0ff */
[----:B------:R-:W-:Y:S01]  /*5d90*/  IMAD.WIDE.U32 R4, R7, -0x55555555, RZ ;  /* 0xaaaaaaab07047825 */ /* 0x000fe200078e00ff */
[----:B------:R-:W-:Y:S02]  /*5da0*/  SEL R4, RZ, 0x1, !P1 ;  /* 0x00000001ff047807 */ /* 0x000fe40004800000 */
[----:B------:R0:W-:Y:S02]  /*5db0*/  @P4 SYNCS.ARRIVE.TRANS64.A1T0 RZ, [R6+URZ+0xf8], RZ ;  /* 0x0000f8ff06ff49a7 */ /* 0x0001e4000810003f */
[----:B------:R-:W-:Y:S02]  /*5dc0*/  LOP3.LUT R3, R3, R4, RZ, 0x3c, !PT ;  /* 0x0000000403037212 */ /* 0x000fe400078e3cff */
[----:B------:R-:W-:Y:S02]  /*5dd0*/  PRMT R4, RZ, 0x7610, R4 ;  /* 0x00007610ff047816 */ /* 0x000fe40000000004 */
[----:B0-----:R-:W-:-:S04]  /*5de0*/  SHF.R.U32.HI R6, RZ, 0x3, R5 ;  /* 0x00000003ff067819 */ /* 0x001fc80000011605 */
[----:B------:R-:W-:Y:S01]  /*5df0*/  @P3 LOP3.LUT R3, R3, 0x1, R6, 0x78, !PT ;  /* 0x0000000103033812 */ /* 0x000fe200078e7806 */
[----:B------:R-:W-:Y:S01]  /*5e00*/  IMAD R8, R6, -0xc, R7 ;  /* 0xfffffff406087824 */ /* 0x000fe200078e0207 */
[----:B--2---:R-:W-:-:S04]  /*5e10*/  IADD3 R16, P4, R16, R20, RZ ;  /* 0x0000001410107210 */ /* 0x004fc80007f9e0ff */
[----:B------:R-:W-:Y:S01]  /*5e20*/  ISETP.GE.U32.AND P1, PT, R16, UR4, PT ;  /* 0x0000000410007c0c */ /* 0x000fe2000bf26070 */
[----:B------:R-:W-:-:S05]  /*5e30*/  IMAD.X R17, R17, 0x1, R0, P4 ;  /* 0x0000000111117824 */ /* 0x000fca00020e0600 */
[----:B------:R-:W-:-:S13]  /*5e40*/  ISETP.GE.U32.AND.EX P1, PT, R17, UR5, PT, P1 ;  /* 0x0000000511007c0c */ /* 0x000fda000bf26110 */
[----:B------:R-:W-:Y:S05]  /*5e50*/  @P1 BRA `(.L_x_129) ;  /* 0x00000004004c1947 */ /* 0x000fea0003800000 */
[----:B------:R-:W0:Y:S01]  /*5e60*/  S2R R12, SR_CTAID.X ;  /* 0x00000000000c7919 */ /* 0x000e220000002500 */
[----:B------:R-:W-:Y:S01]  /*5e70*/  ULDC.64 UR4, c[0x0][0x628] ;  /* 0x00018a0000047ab9 */ /* 0x000fe20000000a00 */
[----:B------:R-:W1:Y:S01]  /*5e80*/  LDC R13, c[0x0][0x144] ;  /* 0x00005100ff0d7b82 */ /* 0x000e620000000800 */
[----:B------:R-:W-:Y:S01]  /*5e90*/  ISETP.NE.U32.AND P1, PT, RZ, UR4, PT ;  /* 0x00000004ff007c0c */ /* 0x000fe2000bf25070 */
[----:B------:R-:W2:Y:S01]  /*5ea0*/  S2R R11, SR_CTAID.Y ;  /* 0x00000000000b7919 */ /* 0x000ea20000002600 */
[----:B------:R-:W-:Y:S01]  /*5eb0*/  ULDC UR6, c[0x0][0x150] ;  /* 0x0000540000067ab9 */ /* 0x000fe20000000800 */
[----:B------:R-:W-:Y:S01]  /*5ec0*/  ULDC UR7, c[0x0][0x630] ;  /* 0x00018c0000077ab9 */ /* 0x000fe20000000800 */
[----:B------:R-:W-:Y:S01]  /*5ed0*/  ISETP.NE.AND.EX P1, PT, RZ, UR5, PT, P1 ;  /* 0x00000005ff007c0c */ /* 0x000fe2000bf25310 */
[----:B------:R-:W-:Y:S01]  /*5ee0*/  IMAD.MOV.U32 R4, RZ, RZ, R16 ;  /* 0x000000ffff047224 */ /* 0x000fe200078e0010 */
[----:B0-----:R-:W-:-:S05]  /*5ef0*/  I2FP.F32.U32 R5, R12 ;  /* 0x0000000c00057245 */ /* 0x001fca0000201000 */
[----:B------:R-:W-:Y:S01]  /*5f00*/  FMUL R14, R5, UR6 ;  /* 0x00000006050e7c20 */ /* 0x000fe20008400000 */
[----:B------:R-:W-:-:S05]  /*5f10*/  IMAD.MOV.U32 R5, RZ, RZ, R17 ;  /* 0x000000ffff057224 */ /* 0x000fca00078e0011 */
[----:B--2---:R-:W-:Y:S05]  /*5f20*/  @!P1 BRA `(.L_x_130) ;  /* 0x0000000000289947 */ /* 0x004fea0003800000 */
[----:B------:R-:W-:Y:S02]  /*5f30*/  ULDC UR6, c[0x0][0x634] ;  /* 0x00018d0000067ab9 */ /* 0x000fe40000000800 */
[----:B------:R-:W-:-:S05]  /*5f40*/  IADD3 R5, P1, R16, UR6, RZ ;  /* 0x0000000610057c10 */ /* 0x000fca000ff3e0ff */
[----:B------:R-:W-:-:S04]  /*5f50*/  IMAD.X R15, RZ, RZ, R17, P1 ;  /* 0x000000ffff0f7224 */ /* 0x000fc800008e0611 */
[----:B------:R-:W-:-:S04]  /*5f60*/  IMAD.WIDE.U32 R6, R15, UR4, RZ ;  /* 0x000000040f067c25 */ /* 0x000fc8000f8e00ff */
[----:B------:R-:W-:-:S04]  /*5f70*/  IMAD.WIDE.U32 R6, P1, R5, UR5, R6 ;  /* 0x0000000505067c25 */ /* 0x000fc8000f820006 */
[----:B------:R-:W-:-:S04]  /*5f80*/  IMAD.WIDE.U32 R4, R5, UR4, RZ ;  /* 0x0000000405047c25 */ /* 0x000fc8000f8e00ff */
[----:B------:R-:W-:Y:S01]  /*5f90*/  IMAD.MOV.U32 R4, RZ, RZ, R7 ;  /* 0x000000ffff047224 */ /* 0x000fe200078e0007 */
[----:B------:R-:W-:Y:S01]  /*5fa0*/  IADD3 RZ, P3, R5, R6, RZ ;  /* 0x0000000605ff7210 */ /* 0x000fe20007f7e0ff */
[----:B------:R-:W-:-:S04]  /*5fb0*/  IMAD.X R5, RZ, RZ, RZ, P1 ;  /* 0x000000ffff057224 */ /* 0x000fc800008e06ff */
[----:B------:R-:W-:-:S08]  /*5fc0*/  IMAD.WIDE.U32.X R4, R15, UR5, R4, P3 ;  /* 0x000000050f047c25 */ /* 0x000fd000098e0404 */
.L_x_130:
[--C-:B------:R-:W-:Y:S01]  /*5fd0*/  SHF.R.U64 R18, R4, UR7, R5.reuse ;  /* 0x0000000704127c19 */ /* 0x100fe20008001205 */
[----:B------:R-:W0:Y:S01]  /*5fe0*/  F2I.U32.TRUNC.NTZ R14, R14 ;  /* 0x0000000e000e7305 */ /* 0x000e22000020f000 */
[----:B------:R-:W-:Y:S01]  /*5ff0*/  SHF.R.U32.HI R4, RZ, UR7, R5 ;  /* 0x00000007ff047c19 */ /* 0x000fe20008011605 */
[----:B------:R-:W-:Y:S01]  /*6000*/  ULDC.64 UR4, c[0x0][0x620] ;  /* 0x0001880000047ab9 */ /* 0x000fe20000000a00 */
[----:B------:R-:W-:Y:S01]  /*6010*/  IADD3 R7, P1, RZ, -R18, RZ ;  /* 0x80000012ff077210 */ /* 0x000fe20007f3e0ff */
[----:B------:R-:W-:Y:S01]  /*6020*/  ULDC.64 UR6, c[0x0][0x640] ;  /* 0x0001900000067ab9 */ /* 0x000fe20000000a00 */
[----:B------:R-:W2:Y:S03]  /*6030*/  LDC R20, c[0x0][0x148] ;  /* 0x00005200ff147b82 */ /* 0x000ea60000000800 */
[----:B------:R-:W-:Y:S01]  /*6040*/  IMAD.X R4, RZ, RZ, ~R4, P1 ;  /* 0x000000ffff047224 */ /* 0x000fe200008e0e04 */
[----:B------:R-:W-:-:S03]  /*6050*/  ISETP.NE.U32.AND P1, PT, RZ, UR6, PT ;  /* 0x00000006ff007c0c */ /* 0x000fc6000bf25070 */
[----:B------:R-:W-:Y:S01]  /*6060*/  IMAD R6, R4, UR4, RZ ;  /* 0x0000000404067c24 */ /* 0x000fe2000f8e02ff */
[----:B------:R-:W-:Y:S01]  /*6070*/  ISETP.NE.AND.EX P1, PT, RZ, UR7, PT, P1 ;  /* 0x00000007ff007c0c */ /* 0x000fe2000bf25310 */
[----:B------:R-:W-:Y:S01]  /*6080*/  IMAD.WIDE.U32 R4, R7, UR4, R16 ;  /* 0x0000000407047c25 */ /* 0x000fe2000f8e0010 */
[----:B------:R-:W-:-:S03]  /*6090*/  ULDC UR4, c[0x0][0x618] ;  /* 0x0001860000047ab9 */ /* 0x000fc60000000800 */
[----:B------:R-:W-:Y:S01]  /*60a0*/  IMAD R7, R7, UR5, R6 ;  /* 0x0000000507077c24 */ /* 0x000fe2000f8e0206 */
[----:B------:R-:W-:Y:S01]  /*60b0*/  ULDC UR5, c[0x0][0x154] ;  /* 0x0000550000057ab9 */ /* 0x000fe20000000800 */
[----:B0-----:R-:W-:Y:S02]  /*60c0*/  IMAD.MOV R6, RZ, RZ, -R14 ;  /* 0x000000ffff067224 */ /* 0x001fe400078e0a0e */
[----:B------:R-:W-:Y:S02]  /*60d0*/  IMAD.IADD R5, R5, 0x1, R7 ;  /* 0x0000000105057824 */ /* 0x000fe400078e0207 */
[----:B-1----:R-:W-:Y:S01]  /*60e0*/  IMAD R12, R13, R6, R12 ;  /* 0x000000060d0c7224 */ /* 0x002fe200078e020c */
[----:B------:R-:W-:Y:S02]  /*60f0*/  I2FP.F32.U32 R6, R11 ;  /* 0x0000000b00067245 */ /* 0x000fe40000201000 */
[--C-:B------:R-:W-:Y:S02]  /*6100*/  SHF.R.U64 R13, R4, UR4, R5.reuse ;  /* 0x00000004040d7c19 */ /* 0x100fe40008001205 */
[----:B------:R-:W-:Y:S01]  /*6110*/  SHF.R.U32.HI R4, RZ, UR4, R5 ;  /* 0x00000004ff047c19 */ /* 0x000fe20008011605 */
[----:B------:R-:W-:Y:S01]  /*6120*/  FMUL R6, R6, UR5 ;  /* 0x0000000506067c20 */ /* 0x000fe20008400000 */
[----:B------:R-:W-:-:S02]  /*6130*/  ULDC UR4, c[0x0][0x608] ;  /* 0x0001820000047ab9 */ /* 0x000fc40000000800 */
[--C-:B------:R-:W-:Y:S01]  /*6140*/  SHF.R.U64 R15, R13, UR4, R4.reuse ;  /* 0x000000040d0f7c19 */ /* 0x100fe20008001204 */
[----:B------:R0:W1:Y:S01]  /*6150*/  F2I.U32.TRUNC.NTZ R21, R6 ;  /* 0x0000000600157305 */ /* 0x000062000020f000 */
[----:B------:R-:W-:Y:S01]  /*6160*/  SHF.R.U32.HI R4, RZ, UR4, R4 ;  /* 0x00000004ff047c19 */ /* 0x000fe20008011604 */
[----:B------:R-:W-:-:S03]  /*6170*/  ULDC UR4, c[0x0][0x658] ;  /* 0x0001960000047ab9 */ /* 0x000fc60000000800 */
[--C-:B------:R-:W-:Y:S02]  /*6180*/  SHF.R.U64 R14, R15, UR4, R4.reuse ;  /* 0x000000040f0e7c19 */ /* 0x100fe40008001204 */
[----:B------:R-:W-:-:S03]  /*6190*/  SHF.R.U32.HI R19, RZ, UR4, R4 ;  /* 0x00000004ff137c19 */ /* 0x000fc60008011604 */
[----:B------:R-:W-:Y:S02]  /*61a0*/  IMAD.MOV.U32 R4, RZ, RZ, R14 ;  /* 0x000000ffff047224 */ /* 0x000fe400078e000e */
[----:B------:R-:W-:Y:S01]  /*61b0*/  IMAD.MOV.U32 R5, RZ, RZ, R19 ;  /* 0x000000ffff057224 */ /* 0x000fe200078e0013 */
[----:B0-----:R-:W-:Y:S06]  /*61c0*/  @!P1 BRA `(.L_x_131) ;  /* 0x0000000000289947 */ /* 0x001fec0003800000 */
        /* <DEDUP_REMOVED lines=10> */
.L_x_131:
[----:B------:R-:W-:Y:S01]  /*6270*/  ISETP.NE.AND P1, PT, R2, 0x1, PT ;  /* 0x000000010200780c */ /* 0x000fe20003f25270 */
[----:B------:R-:W-:Y:S01]  /*6280*/  ULDC UR4, c[0x0][0x648] ;  /* 0x0001920000047ab9 */ /* 0x000fe20000000800 */
[----:B------:R-:W-:Y:S01]  /*6290*/  LOP3.LUT R15, R15, UR16, RZ, 0xc0, !PT ;  /* 0x000000100f0f7c12 */ /* 0x000fe2000f8ec0ff */
[----:B-1----:R-:W-:Y:S01]  /*62a0*/  IMAD.MOV R21, RZ, RZ, -R21 ;  /* 0x000000ffff157224 */ /* 0x002fe200078e0a15 */
[----:B------:R-:W-:Y:S01]  /*62b0*/  SHF.R.U64 R4, R4, UR4, R5 ;  /* 0x0000000404047c19 */ /* 0x000fe20008001205 */
[----:B------:R-:W-:Y:S01]  /*62c0*/  ULDC UR4, c[0x0][0x638] ;  /* 0x00018e0000047ab9 */ /* 0x000fe20000000800 */
[----:B------:R-:W-:Y:S01]  /*62d0*/  LOP3.LUT R13, R13, UR15, RZ, 0xc0, !PT ;  /* 0x0000000f0d0d7c12 */ /* 0x000fe2000f8ec0ff */
[----:B------:R-:W-:Y:S02]  /*62e0*/  ULDC UR5, c[0x0][0x610] ;  /* 0x0001840000057ab9 */ /* 0x000fe40000000800 */
[----:B------:R-:W-:Y:S02]  /*62f0*/  IMAD.MOV R5, RZ, RZ, -R4 ;  /* 0x000000ffff057224 */ /* 0x000fe400078e0a04 */
[----:B------:R-:W-:-:S02]  /*6300*/  IMAD R15, R4, UR17, R15 ;  /* 0x00000011040f7c24 */ /* 0x000fc4000f8e020f */
[----:B--2---:R-:W-:Y:S02]  /*6310*/  @P1 IMAD R12, R20, R21, R11 ;  /* 0x00000015140c1224 */ /* 0x004fe400078e020b */
[----:B------:R-:W-:Y:S01]  /*6320*/  IMAD R14, R5, UR4, R14 ;  /* 0x00000004050e7c24 */ /* 0x000fe2000f8e020e */
[----:B------:R-:W-:Y:S01]  /*6330*/  ULDC UR4, c[0x0][0x600] ;  /* 0x0001800000047ab9 */ /* 0x000fe20000000800 */
[----:B------:R-:W-:Y:S02]  /*6340*/  IMAD R12, R15, UR5, R12 ;  /* 0x000000050f0c7c24 */ /* 0x000fe4000f8e020c */
[----:B------:R-:W-:Y:S02]  /*6350*/  IMAD R5, R14, UR4, R13 ;  /* 0x000000040e057c24 */ /* 0x000fe4000f8e020d */
[----:B------:R-:W-:-:S03]  /*6360*/  IMAD.MOV.U32 R4, RZ, RZ, 0x1 ;  /* 0x00000001ff047424 */ /* 0x000fc600078e00ff */
[----:B------:R-:W-:Y:S02]  /*6370*/  SEL R19, R5, R12, !P1 ;  /* 0x0000000c05137207 */ /* 0x000fe40004800000 */
[----:B------:R-:W-:-:S07]  /*6380*/  SEL R22, R12, R5, !P1 ;  /* 0x000000050c167207 */ /* 0x000fce0004800000 */
.L_x_129:
[----:B------:R-:W-:Y:S05]  /*6390*/  BSYNC B1 ;  /* 0x0000000000017941 */ /* 0x000fea0003800000 */
.L_x_128:
[----:B------:R-:W-:-:S13]  /*63a0*/  LOP3.LUT P1, RZ, R4, 0xff, RZ, 0xc0, !PT ;  /* 0x000000ff04ff7812 */ /* 0x000fda000782c0ff */
[----:B------:R-:W-:Y:S05]  /*63b0*/  @P1 BRA `(.L_x_132) ;  /* 0xfffffff400401947 */ /* 0x000fea000383ffff */
[----:B------:R-:W-:Y:S05]  /*63c0*/  BSYNC B0 ;  /* 0x0000000000007941 */ /* 0x000fea0003800000 */
.L_x_120:
[----:B------:R-:W-:-:S03]  /*63d0*/  UMOV UR4, 0xffffffff ;  /* 0xffffffff00047882 */ /* 0x000fc60000000000 */
[----:B------:R-:W-:Y:S05]  /*63e0*/  BRA.DIV UR4, `(.L_x_133) ;  /* 0x0000000a04687947 */ /* 0x000fea000b800000 */
[----:B------:R-:W-:-:S13]  /*63f0*/  ELECT P6, URZ, PT ;  /* 0x00000000003f782f */ /* 0x000fda00038c0000 */
.L_x_157:
[----:B------:R-:W-:Y:S04]  /*6400*/  BSSY B0, `(.L_x_134) ;  /* 0x0000073000007945 */ /* 0x000fe80003800000 */
[----:B------:R-:W-:Y:S05]  /*6410*/  @!P6 BRA `(.L_x_135) ;  /* 0x0000000400c4e947 */ /* 0x000fea0003800000 */
[----:B------:R-:W-:-:S04]  /*6420*/  LOP3.LUT R23, R23, 0x2, RZ, 0xfc, !PT ;  /* 0x0000000217177812 */ /* 0x000fc800078efcff */
[----:B------:R-:W-:-:S13]  /*6430*/  ISETP.NE.AND P0, PT, R23, 0x3, PT ;  /* 0x000000031700780c */ /* 0x000fda0003f05270 */
[----:B------:R-:W-:Y:S05]  /*6440*/  @!P0 BRA `(.L_x_136) ;  /* 0x0000000000048947 */ /* 0x000fea0003800000 */
[----:B------:R-:W-:Y:S01]  /*6450*/  BPT.TRAP 0x1 ;  /* 0x000000040000795c */ /* 0x000fe20000300000 */
.L_x_136:
[----:B------:R-:W0:Y:S01]  /*6460*/  S2R R5, SR_CgaCtaId ;  /* 0x0000000000057919 */ /* 0x000e220000008800 */
[----:B------:R-:W-:Y:S02]  /*6470*/  MOV R0, 0x400 ;  /* 0x0000040000007802 */ /* 0x000fe40000000f00 */
[----:B------:R-:W-:Y:S02]  /*6480*/  SHF.L.U32 R2, R3, 0x1f, RZ ;  /* 0x0000001f03027819 */ /* 0x000fe400000006ff */
[----:B0-----:R-:W-:-:S05]  /*6490*/  LEA R5, R5, R0, 0x18 ;  /* 0x0000000005057211 */ /* 0x001fca00078ec0ff */
[----:B------:R-:W-:-:S04]  /*64a0*/  VIADD R5, R5, 0x60 ;  /* 0x0000006005057836 */ /* 0x000fc80000000000 */
[C---:B------:R-:W-:Y:S02]  /*64b0*/  IMAD R7, R8.reuse, 0x8, R5 ;  /* 0x0000000808077824 */ /* 0x040fe400078e0205 */
[----:B------:R-:W-:Y:S02]  /*64c0*/  VIADD R8, R8, 0x1 ;  /* 0x0000000108087836 */ /* 0x000fe40000000000 */
[----:B------:R-:W0:Y:S03]  /*64d0*/  SYNCS.PHASECHK.TRANS64.TRYWAIT P0, [R7+URZ], R2 ;  /* 0x00000002070075a7 */ /* 0x000e26000800017f */
[----:B------:R-:W-:-:S04]  /*64e0*/  ISETP.NE.AND P1, PT, R8, 0xc, PT ;  /* 0x0000000c0800780c */ /* 0x000fc80003f25270 */
[----:B------:R-:W-:Y:S02]  /*64f0*/  SEL R0, RZ, 0x1, P1 ;  /* 0x00000001ff007807 */ /* 0x000fe40000800000 */
[----:B------:R-:W-:Y:S02]  /*6500*/  SEL R8, R8, RZ, P1 ;  /* 0x000000ff08087207 */ /* 0x000fe40000800000 */
[----:B------:R-:W-:-:S03]  /*6510*/  LOP3.LUT R9, R3, R0, RZ, 0x3c, !PT ;  /* 0x0000000003097212 */ /* 0x000fc600078e3cff */
[----:B------:R-:W-:Y:S01]  /*6520*/  IMAD R6, R8, 0x8, R5 ;  /* 0x0000000808067824 */ /* 0x000fe200078e0205 */
[----:B------:R-:W-:Y:S01]  /*6530*/  SHF.L.U32 R3, R9, 0x1f, RZ ;  /* 0x0000001f09037819 */ /* 0x000fe200000006ff */
[----:B0-----:R-:W-:Y:S06]  /*6540*/  @!P0 BRA `(.L_x_137) ;  /* 0x0000000800308947 */ /* 0x001fec0003800000 */
.L_x_158:
[----:B------:R-:W1:Y:S01]  /*6550*/  SYNCS.PHASECHK.TRANS64.TRYWAIT P0, [R6+URZ], R3 ;  /* 0x00000003060075a7 */ /* 0x000e62000800017f */
[----:B------:R-:W-:-:S05]  /*6560*/  VIADD R0, R8, 0x1 ;  /* 0x0000000108007836 */ /* 0x000fca0000000000 */
[----:B------:R-:W-:-:S04]  /*6570*/  ISETP.NE.AND P1, PT, R0, 0xc, PT ;  /* 0x0000000c0000780c */ /* 0x000fc80003f25270 */
[----:B0-----:R-:W-:Y:S02]  /*6580*/  SEL R2, RZ, 0x1, P1 ;  /* 0x00000001ff027807 */ /* 0x001fe40000800000 */
[----:B------:R-:W-:Y:S02]  /*6590*/  SEL R0, R0, RZ, P1 ;  /* 0x000000ff00007207 */ /* 0x000fe40000800000 */
[----:B------:R-:W-:-:S03]  /*65a0*/  LOP3.LUT R9, R9, R2, RZ, 0x3c, !PT ;  /* 0x0000000209097212 */ /* 0x000fc600078e3cff */
[----:B------:R-:W-:Y:S01]  /*65b0*/  IMAD R7, R0, 0x8, R5 ;  /* 0x0000000800077824 */ /* 0x000fe200078e0205 */
[----:B------:R-:W-:Y:S01]  /*65c0*/  SHF.L.U32 R4, R9, 0x1f, RZ ;  /* 0x0000001f09047819 */ /* 0x000fe200000006ff */
[----:B-1----:R-:W-:Y:S06]  /*65d0*/  @!P0 BRA `(.L_x_138) ;  /* 0x0000000800208947 */ /* 0x002fec0003800000 */
.L_x_159:
[----:B------:R-:W1:Y:S01]  /*65e0*/  SYNCS.PHASECHK.TRANS64.TRYWAIT P0, [R7+URZ], R4 ;  /* 0x00000004070075a7 */ /* 0x000e62000800017f */
[----:B------:R-:W-:-:S05]  /*65f0*/  VIADD R0, R0, 0x1 ;  /* 0x0000000100007836 */ /* 0x000fca0000000000 */
[----:B------:R-:W-:-:S04]  /*6600*/  ISETP.NE.AND P1, PT, R0, 0xc, PT ;  /* 0x0000000c0000780c */ /* 0x000fc80003f25270 */
[----:B------:R-:W-:Y:S02]  /*6610*/  SEL R2, RZ, 0x1, P1 ;  /* 0x00000001ff027807 */ /* 0x000fe40000800000 */
[----:B------:R-:W-:Y:S02]  /*6620*/  SEL R0, R0, RZ, P1 ;  /* 0x000000ff00007207 */ /* 0x000fe40000800000 */
[----:B------:R-:W-:-:S03]  /*6630*/  LOP3.LUT R9, R9, R2, RZ, 0x3c, !PT ;  /* 0x0000000209097212 */ /* 0x000fc600078e3cff */
[----:B0-----:R-:W-:Y:S01]  /*6640*/  IMAD R6, R0, 0x8, R5 ;  /* 0x0000000800067824 */ /* 0x001fe200078e0205 */
[----:B------:R-:W-:Y:S01]  /*6650*/  SHF.L.U32 R3, R9, 0x1f, RZ ;  /* 0x0000001f09037819 */ /* 0x000fe200000006ff */
[----:B-1----:R-:W-:Y:S06]  /*6660*/  @!P0 BRA `(.L_x_139) ;  /* 0x0000000800108947 */ /* 0x002fec0003800000 */
.L_x_160:
        /* <DEDUP_REMOVED lines=9> */
.L_x_161:
        /* <DEDUP_REMOVED lines=9> */
.L_x_162:
        /* <DEDUP_REMOVED lines=9> */
.L_x_163:
        /* <DEDUP_REMOVED lines=9> */
.L_x_164:
        /* <DEDUP_REMOVED lines=9> */
.L_x_165:
        /* <DEDUP_REMOVED lines=9> */
.L_x_166:
        /* <DEDUP_REMOVED lines=9> */
.L_x_167:
[----:B------:R-:W1:Y:S01]  /*6a60*/  SYNCS.PHASECHK.TRANS64.TRYWAIT P0, [R7+URZ], R4 ;  /* 0x00000004070075a7 */ /* 0x000e62000800017f */
[----:B------:R-:W-:-:S05]  /*6a70*/  VIADD R0, R0, 0x1 ;  /* 0x0000000100007836 */ /* 0x000fca0000000000 */
[----:B------:R-:W-:-:S04]  /*6a80*/  ISETP.NE.AND P1, PT, R0, 0xc, PT ;  /* 0x0000000c0000780c */ /* 0x000fc80003f25270 */
[----:B------:R-:W-:Y:S02]  /*6a90*/  SEL R2, RZ, 0x1, P1 ;  /* 0x00000001ff027807 */ /* 0x000fe40000800000 */
[----:B------:R-:W-:Y:S02]  /*6aa0*/  SEL R0, R0, RZ, P1 ;  /* 0x000000ff00007207 */ /* 0x000fe40000800000 */
[----:B------:R-:W-:Y:S01]  /*6ab0*/  LOP3.LUT R2, R9, R2, RZ, 0x3c, !PT ;  /* 0x0000000209027212 */ /* 0x000fe200078e3cff */
[----:B-1----:R-:W-:Y:S06]  /*6ac0*/  @!P0 BRA `(.L_x_147) ;  /* 0x0000000400988947 */ /* 0x002fec0003800000 */
.L_x_168:
[----:B------:R-:W-:Y:S01]  /*6ad0*/  IMAD R5, R0, 0x8, R5 ;  /* 0x0000000800057824 */ /* 0x000fe200078e0205 */
[----:B------:R-:W-:-:S07]  /*6ae0*/  SHF.L.U32 R0, R2, 0x1f, RZ ;  /* 0x0000001f02007819 */ /* 0x000fce00000006ff */
.L_x_148:
[----:B--2---:R2:W3:Y:S02]  /*6af0*/  SYNCS.PHASECHK.TRANS64.TRYWAIT P0, [R5+URZ], R0 ;  /* 0x00000000050075a7 */ /* 0x0044e4000800017f */
[----:B---3--:R-:W-:Y:S05]  /*6b00*/  @!P0 NANOSLEEP.SYNCS 0x989680 ;  /* 0x009896800000895d */ /* 0x008fea0003900000 */
[----:B------:R-:W3:Y:S02]  /*6b10*/  @!P0 SYNCS.PHASECHK.TRANS64 P0, [R5+URZ], R0 ;  /* 0x00000000050085a7 */ /* 0x000ee4000800007f */
[----:B---3--:R-:W-:Y:S05]  /*6b20*/  @!P0 BRA `(.L_x_148) ;  /* 0xfffffffc00f08947 */ /* 0x008fea000383ffff */
.L_x_135:
[----:B------:R-:W-:Y:S05]  /*6b30*/  BSYNC B0 ;  /* 0x0000000000007941 */ /* 0x000fea0003800000 */
.L_x_134:
[----:B------:R-:W-:Y:S05]  /*6b40*/  EXIT ;  /* 0x000000000000794d */ /* 0x000fea0003800000 */
.L_x_16:
[----:B0-----:R-:W-:-:S04]  /*6b50*/  IMAD.U32 R3, RZ, RZ, UR43 ;  /* 0x0000002bff037e24 */ /* 0x001fc8000f8e00ff */
[----:B------:R0:W1:Y:S03]  /*6b60*/  SYNCS.PHASECHK.TRANS64.TRYWAIT P0, [R3+URZ+-0x8], R0 ;  /* 0xfffff800030075a7 */ /* 0x000066000800017f */
[----:B-1----:R-:W-:Y:S05]  /*6b70*/  @!P0 NANOSLEEP.SYNCS 0x989680 ;  /* 0x009896800000895d */ /* 0x002fea0003900000 */
[----:B------:R-:W1:Y:S02]  /*6b80*/  @!P0 SYNCS.PHASECHK.TRANS64 P0, [R3+URZ+-0x8], R0 ;  /* 0xfffff800030085a7 */ /* 0x000e64000800007f */
[----:B-1----:R-:W-:Y:S05]  /*6b90*/  @!P0 BRA `(.L_x_16) ;  /* 0xfffffffc00ec8947 */ /* 0x002fea000383ffff */
[----:B------:R-:W-:Y:S05]  /*6ba0*/  BRA `(.L_x_149) ;  /* 0xffffffa800b47947 */ /* 0x000fea000383ffff */
.L_x_21:
[----:B-1----:R1:W2:Y:S02]  /*6bb0*/  SYNCS.PHASECHK.TRANS64.TRYWAIT P1, [R3+URZ], R0 ;  /* 0x00000000030075a7 */ /* 0x0022a4000802017f */
[----:B--2---:R-:W-:Y:S05]  /*6bc0*/  @!P1 NANOSLEEP.SYNCS 0x989680 ;  /* 0x009896800000995d */ /* 0x004fea0003900000 */
[----:B------:R-:W2:Y:S02]  /*6bd0*/  @!P1 SYNCS.PHASECHK.TRANS64 P1, [R3+URZ], R0 ;  /* 0x00000000030095a7 */ /* 0x000ea4000802007f */
[----:B--2---:R-:W-:Y:S05]  /*6be0*/  @!P1 BRA `(.L_x_21) ;  /* 0xfffffffc00f09947 */ /* 0x004fea000383ffff */
[----:B------:R-:W-:Y:S05]  /*6bf0*/  BRA `(.L_x_20) ;  /* 0xffffffac00247947 */ /* 0x000fea000383ffff */
.L_x_26:
[----:B-1----:R-:W-:-:S04]  /*6c00*/  IMAD.U32 R4, RZ, RZ, UR6 ;  /* 0x00000006ff047e24 */ /* 0x002fc8000f8e00ff */
[----:B------:R1:W2:Y:S03]  /*6c10*/  SYNCS.PHASECHK.TRANS64.TRYWAIT P1, [R4+URZ], R3 ;  /* 0x00000003040075a7 */ /* 0x0002a6000802017f */
[----:B--2---:R-:W-:Y:S05]  /*6c20*/  @!P1 NANOSLEEP.SYNCS 0x989680 ;  /* 0x009896800000995d */ /* 0x004fea0003900000 */
[----:B------:R-:W2:Y:S02]  /*6c30*/  @!P1 SYNCS.PHASECHK.TRANS64 P1, [R4+URZ], R3 ;  /* 0x00000003040095a7 */ /* 0x000ea4000802007f */
[----:B--2---:R-:W-:Y:S05]  /*6c40*/  @!P1 BRA `(.L_x_26) ;  /* 0xfffffffc00ec9947 */ /* 0x004fea000383ffff */
[----:B------:R-:W-:Y:S05]  /*6c50*/  BRA `(.L_x_25) ;  /* 0xffffffb4005c7947 */ /* 0x000fea000383ffff */
.L_x_32:
[----:B0-----:R-:W-:-:S04]  /*6c60*/  IMAD.U32 R3, RZ, RZ, UR43 ;  /* 0x0000002bff037e24 */ /* 0x001fc8000f8e00ff */
[----:B------:R0:W1:Y:S03]  /*6c70*/  SYNCS.PHASECHK.TRANS64.TRYWAIT P0, [R3+URZ+0x8], R0 ;  /* 0x00000800030075a7 */ /* 0x000066000800017f */
[----:B-1----:R-:W-:Y:S05]  /*6c80*/  @!P0 NANOSLEEP.SYNCS 0x989680 ;  /* 0x009896800000895d */ /* 0x002fea0003900000 */
[----:B------:R-:W1:Y:S02]  /*6c90*/  @!P0 SYNCS.PHASECHK.TRANS64 P0, [R3+URZ+0x8], R0 ;  /* 0x00000800030085a7 */ /* 0x000e64000800007f */
[----:B-1----:R-:W-:Y:S05]  /*6ca0*/  @!P0 BRA `(.L_x_32) ;  /* 0xfffffffc00ec8947 */ /* 0x002fea000383ffff */
[----:B------:R-:W-:Y:S05]  /*6cb0*/  BRA `(.L_x_150) ;  /* 0xffffffc000107947 */ /* 0x000fea000383ffff */
.L_x_121:
[----:B------:R-:W-:Y:S01]  /*6cc0*/  BSSY B1, `(.L_x_151) ;  /* 0x0000006000017945 */ /* 0x000fe20003800000 */
[----:B------:R-:W-:-:S07]  /*6cd0*/  IMAD.MOV.U32 R15, RZ, RZ, -0x1 ;  /* 0xffffffffff0f7424 */ /* 0x000fce00078e00ff */
[----:B-----5:R-:W-:Y:S05]  /*6ce0*/  WARPSYNC.COLLECTIVE R15, `(.L_x_152) ;  /* 0x000000000f0c7348 */ /* 0x020fea0003c00000 */
[----:B------:R-:W-:Y:S02]  /*6cf0*/  ELECT P6, UR62, PT ;  /* 0x00000000003e782f */ /* 0x000fe400038c0000 */
[----:B------:R-:W-:Y:S01]  /*6d00*/  MOV R14, UR62 ;  /* 0x0000003e000e7c02 */ /* 0x000fe20008000f00 */
[----:B-----5:R-:W-:Y:S10]  /*6d10*/  ENDCOLLECTIVE ;  /* 0x000000000000791b */ /* 0x020ff40003800000 */
.L_x_152:
[----:B------:R-:W-:Y:S05]  /*6d20*/  BSYNC B1 ;  /* 0x0000000000017941 */ /* 0x000fea0003800000 */
.L_x_151:
[----:B------:R-:W-:Y:S05]  /*6d30*/  BRA `(.L_x_153) ;  /* 0xffffffe800ec7947 */ /* 0x000fea000383ffff */
.L_x_124:
[----:B-1----:R1:W2:Y:S02]  /*6d40*/  SYNCS.PHASECHK.TRANS64.TRYWAIT P1, [R11+URZ+0x60], R6 ;  /* 0x000060060b0075a7 */ /* 0x0022a4000802017f */
[----:B--2---:R-:W-:Y:S05]  /*6d50*/  @!P1 NANOSLEEP.SYNCS 0x989680 ;  /* 0x009896800000995d */ /* 0x004fea0003900000 */
[----:B------:R-:W2:Y:S02]  /*6d60*/  @!P1 SYNCS.PHASECHK.TRANS64 P1, [R11+URZ+0x60], R6 ;  /* 0x000060060b0095a7 */ /* 0x000ea4000802007f */
[----:B--2---:R-:W-:Y:S05]  /*6d70*/  @!P1 BRA `(.L_x_124) ;  /* 0xfffffffc00f09947 */ /* 0x004fea000383ffff */
[----:B------:R-:W-:Y:S05]  /*6d80*/  BRA `(.L_x_154) ;  /* 0xffffffec00207947 */ /* 0x000fea000383ffff */
.L_x_133:
[----:B------:R-:W-:Y:S01]  /*6d90*/  BSSY B0, `(.L_x_155) ;  /* 0x0000006000007945 */ /* 0x000fe20003800000 */
[----:B------:R-:W-:-:S07]  /*6da0*/  IMAD.MOV.U32 R15, RZ, RZ, -0x1 ;  /* 0xffffffffff0f7424 */ /* 0x000fce00078e00ff */
[----:B-----5:R-:W-:Y:S05]  /*6db0*/  WARPSYNC.COLLECTIVE R15, `(.L_x_156) ;  /* 0x000000000f0c7348 */ /* 0x020fea0003c00000 */
[----:B------:R-:W-:Y:S02]  /*6dc0*/  ELECT P6, UR62, PT ;  /* 0x00000000003e782f */ /* 0x000fe400038c0000 */
[----:B------:R-:W-:Y:S01]  /*6dd0*/  MOV R14, UR62 ;  /* 0x0000003e000e7c02 */ /* 0x000fe20008000f00 */
[----:B-----5:R-:W-:Y:S10]  /*6de0*/  ENDCOLLECTIVE ;  /* 0x000000000000791b */ /* 0x020ff40003800000 */
.L_x_156:
[----:B------:R-:W-:Y:S05]  /*6df0*/  BSYNC B0 ;  /* 0x0000000000007941 */ /* 0x000fea0003800000 */
.L_x_155:
[----:B------:R-:W-:Y:S05]  /*6e00*/  BRA `(.L_x_157) ;  /* 0xfffffff4007c7947 */ /* 0x000fea000383ffff */
.L_x_137:
[----:B0-----:R0:W1:Y:S02]  /*6e10*/  SYNCS.PHASECHK.TRANS64.TRYWAIT P0, [R7+URZ], R2 ;  /* 0x00000002070075a7 */ /* 0x001064000800017f */
[----:B-1----:R-:W-:Y:S05]  /*6e20*/  @!P0 NANOSLEEP.SYNCS 0x989680 ;  /* 0x009896800000895d */ /* 0x002fea0003900000 */
[----:B------:R-:W1:Y:S02]  /*6e30*/  @!P0 SYNCS.PHASECHK.TRANS64 P0, [R7+URZ], R2 ;  /* 0x00000002070085a7 */ /* 0x000e64000800007f */
[----:B-1----:R-:W-:Y:S05]  /*6e40*/  @!P0 BRA `(.L_x_137) ;  /* 0xfffffffc00f08947 */ /* 0x002fea000383ffff */
[----:B------:R-:W-:Y:S05]  /*6e50*/  BRA `(.L_x_158) ;  /* 0xfffffff400bc7947 */ /* 0x000fea000383ffff */
.L_x_138:
[----:B0-----:R0:W1:Y:S02]  /*6e60*/  SYNCS.PHASECHK.TRANS64.TRYWAIT P0, [R6+URZ], R3 ;  /* 0x00000003060075a7 */ /* 0x001064000800017f */
[----:B-1----:R-:W-:Y:S05]  /*6e70*/  @!P0 NANOSLEEP.SYNCS 0x989680 ;  /* 0x009896800000895d */ /* 0x002fea0003900000 */
[----:B------:R-:W1:Y:S02]  /*6e80*/  @!P0 SYNCS.PHASECHK.TRANS64 P0, [R6+URZ], R3 ;  /* 0x00000003060085a7 */ /* 0x000e64000800007f */
[----:B-1----:R-:W-:Y:S05]  /*6e90*/  @!P0 BRA `(.L_x_138) ;  /* 0xfffffffc00f08947 */ /* 0x002fea000383ffff */
[----:B------:R-:W-:Y:S05]  /*6ea0*/  BRA `(.L_x_159) ;  /* 0xfffffff400cc7947 */ /* 0x000fea000383ffff */
.L_x_139:
[----:B0-----:R0:W1:Y:S02]  /*6eb0*/  SYNCS.PHASECHK.TRANS64.TRYWAIT P0, [R7+URZ], R4 ;  /* 0x00000004070075a7 */ /* 0x001064000800017f */
[----:B-1----:R-:W-:Y:S05]  /*6ec0*/  @!P0 NANOSLEEP.SYNCS 0x989680 ;  /* 0x009896800000895d */ /* 0x002fea0003900000 */
[----:B------:R-:W1:Y:S02]  /*6ed0*/  @!P0 SYNCS.PHASECHK.TRANS64 P0, [R7+URZ], R4 ;  /* 0x00000004070085a7 */ /* 0x000e64000800007f */
[----:B-1----:R-:W-:Y:S05]  /*6ee0*/  @!P0 BRA `(.L_x_139) ;  /* 0xfffffffc00f08947 */ /* 0x002fea000383ffff */
[----:B------:R-:W-:Y:S05]  /*6ef0*/  BRA `(.L_x_160) ;  /* 0xfffffff400dc7947 */ /* 0x000fea000383ffff */
.L_x_140:
[----:B0-----:R0:W1:Y:S02]  /*6f00*/  SYNCS.PHASECHK.TRANS64.TRYWAIT P0, [R6+URZ], R3 ;  /* 0x00000003060075a7 */ /* 0x001064000800017f */
[----:B-1----:R-:W-:Y:S05]  /*6f10*/  @!P0 NANOSLEEP.SYNCS 0x989680 ;  /* 0x009896800000895d */ /* 0x002fea0003900000 */
[----:B------:R-:W1:Y:S02]  /*6f20*/  @!P0 SYNCS.PHASECHK.TRANS64 P0, [R6+URZ], R3 ;  /* 0x00000003060085a7 */ /* 0x000e64000800007f */
[----:B-1----:R-:W-:Y:S05]  /*6f30*/  @!P0 BRA `(.L_x_140) ;  /* 0xfffffffc00f08947 */ /* 0x002fea000383ffff */
[----:B------:R-:W-:Y:S05]  /*6f40*/  BRA `(.L_x_161) ;  /* 0xfffffff400ec7947 */ /* 0x000fea000383ffff */
.L_x_141:
[----:B0-----:R0:W1:Y:S02]  /*6f50*/  SYNCS.PHASECHK.TRANS64.TRYWAIT P0, [R7+URZ], R4 ;  /* 0x00000004070075a7 */ /* 0x001064000800017f */
[----:B-1----:R-:W-:Y:S05]  /*6f60*/  @!P0 NANOSLEEP.SYNCS 0x989680 ;  /* 0x009896800000895d */ /* 0x002fea0003900000 */
[----:B------:R-:W1:Y:S02]  /*6f70*/  @!P0 SYNCS.PHASECHK.TRANS64 P0, [R7+URZ], R4 ;  /* 0x00000004070085a7 */ /* 0x000e64000800007f */
[----:B-1----:R-:W-:Y:S05]  /*6f80*/  @!P0 BRA `(.L_x_141) ;  /* 0xfffffffc00f08947 */ /* 0x002fea000383ffff */
[----:B------:R-:W-:Y:S05]  /*6f90*/  BRA `(.L_x_162) ;  /* 0xfffffff400fc7947 */ /* 0x000fea000383ffff */
.L_x_142:
[----:B0-----:R0:W1:Y:S02]  /*6fa0*/  SYNCS.PHASECHK.TRANS64.TRYWAIT P0, [R6+URZ], R3 ;  /* 0x00000003060075a7 */ /* 0x001064000800017f */
[----:B-1----:R-:W-:Y:S05]  /*6fb0*/  @!P0 NANOSLEEP.SYNCS 0x989680 ;  /* 0x009896800000895d */ /* 0x002fea0003900000 */
[----:B------:R-:W1:Y:S02]  /*6fc0*/  @!P0 SYNCS.PHASECHK.TRANS64 P0, [R6+URZ], R3 ;  /* 0x00000003060085a7 */ /* 0x000e64000800007f */
[----:B-1----:R-:W-:Y:S05]  /*6fd0*/  @!P0 BRA `(.L_x_142) ;  /* 0xfffffffc00f08947 */ /* 0x002fea000383ffff */
[----:B------:R-:W-:Y:S05]  /*6fe0*/  BRA `(.L_x_163) ;  /* 0xfffffff8000c7947 */ /* 0x000fea000383ffff */
.L_x_143:
[----:B0-----:R0:W1:Y:S02]  /*6ff0*/  SYNCS.PHASECHK.TRANS64.TRYWAIT P0, [R7+URZ], R4 ;  /* 0x00000004070075a7 */ /* 0x001064000800017f */
[----:B-1----:R-:W-:Y:S05]  /*7000*/  @!P0 NANOSLEEP.SYNCS 0x989680 ;  /* 0x009896800000895d */ /* 0x002fea0003900000 */
[----:B------:R-:W1:Y:S02]  /*7010*/  @!P0 SYNCS.PHASECHK.TRANS64 P0, [R7+URZ], R4 ;  /* 0x00000004070085a7 */ /* 0x000e64000800007f */
[----:B-1----:R-:W-:Y:S05]  /*7020*/  @!P0 BRA `(.L_x_143) ;  /* 0xfffffffc00f08947 */ /* 0x002fea000383ffff */
[----:B------:R-:W-:Y:S05]  /*7030*/  BRA `(.L_x_164) ;  /* 0xfffffff8001c7947 */ /* 0x000fea000383ffff */
.L_x_144:
[----:B0-----:R0:W1:Y:S02]  /*7040*/  SYNCS.PHASECHK.TRANS64.TRYWAIT P0, [R6+URZ], R3 ;  /* 0x00000003060075a7 */ /* 0x001064000800017f */
[----:B-1----:R-:W-:Y:S05]  /*7050*/  @!P0 NANOSLEEP.SYNCS 0x989680 ;  /* 0x009896800000895d */ /* 0x002fea0003900000 */
[----:B------:R-:W1:Y:S02]  /*7060*/  @!P0 SYNCS.PHASECHK.TRANS64 P0, [R6+URZ], R3 ;  /* 0x00000003060085a7 */ /* 0x000e64000800007f */
[----:B-1----:R-:W-:Y:S05]  /*7070*/  @!P0 BRA `(.L_x_144) ;  /* 0xfffffffc00f08947 */ /* 0x002fea000383ffff */
[----:B------:R-:W-:Y:S05]  /*7080*/  BRA `(.L_x_165) ;  /* 0xfffffff8002c7947 */ /* 0x000fea000383ffff */
.L_x_145:
[----:B0-----:R0:W1:Y:S02]  /*7090*/  SYNCS.PHASECHK.TRANS64.TRYWAIT P0, [R7+URZ], R4 ;  /* 0x00000004070075a7 */ /* 0x001064000800017f */
[----:B-1----:R-:W-:Y:S05]  /*70a0*/  @!P0 NANOSLEEP.SYNCS 0x989680 ;  /* 0x009896800000895d */ /* 0x002fea0003900000 */
[----:B------:R-:W1:Y:S02]  /*70b0*/  @!P0 SYNCS.PHASECHK.TRANS64 P0, [R7+URZ], R4 ;  /* 0x00000004070085a7 */ /* 0x000e64000800007f */
[----:B-1----:R-:W-:Y:S05]  /*70c0*/  @!P0 BRA `(.L_x_145) ;  /* 0xfffffffc00f08947 */ /* 0x002fea000383ffff */
[----:B------:R-:W-:Y:S05]  /*70d0*/  BRA `(.L_x_166) ;  /* 0xfffffff8003c7947 */ /* 0x000fea000383ffff */
.L_x_146:
[----:B0-----:R0:W1:Y:S02]  /*70e0*/  SYNCS.PHASECHK.TRANS64.TRYWAIT P0, [R6+URZ], R3 ;  /* 0x00000003060075a7 */ /* 0x001064000800017f */
[----:B-1----:R-:W-:Y:S05]  /*70f0*/  @!P0 NANOSLEEP.SYNCS 0x989680 ;  /* 0x009896800000895d */ /* 0x002fea0003900000 */
[----:B------:R-:W1:Y:S02]  /*7100*/  @!P0 SYNCS.PHASECHK.TRANS64 P0, [R6+URZ], R3 ;  /* 0x00000003060085a7 */ /* 0x000e64000800007f */
[----:B-1----:R-:W-:Y:S05]  /*7110*/  @!P0 BRA `(.L_x_146) ;  /* 0xfffffffc00f08947 */ /* 0x002fea000383ffff */
[----:B------:R-:W-:Y:S05]  /*7120*/  BRA `(.L_x_167) ;  /* 0xfffffff8004c7947 */ /* 0x000fea000383ffff */
.L_x_147:
[----:B-1----:R1:W2:Y:S02]  /*7130*/  SYNCS.PHASECHK.TRANS64.TRYWAIT P0, [R7+URZ], R4 ;  /* 0x00000004070075a7 */ /* 0x0022a4000800017f */
[----:B--2---:R-:W-:Y:S05]  /*7140*/  @!P0 NANOSLEEP.SYNCS 0x989680 ;  /* 0x009896800000895d */ /* 0x004fea0003900000 */
[----:B------:R-:W2:Y:S02]  /*7150*/  @!P0 SYNCS.PHASECHK.TRANS64 P0, [R7+URZ], R4 ;  /* 0x00000004070085a7 */ /* 0x000ea4000800007f */
[----:B--2---:R-:W-:Y:S05]  /*7160*/  @!P0 BRA `(.L_x_147) ;  /* 0xfffffffc00f08947 */ /* 0x004fea000383ffff */
[----:B------:R-:W-:Y:S05]  /*7170*/  BRA `(.L_x_168) ;  /* 0xfffffff800547947 */ /* 0x000fea000383ffff */
.L_x_169:
[----:B------:R-:W-:-:S00]  /*7180*/  BRA `(.L_x_169) ;  /* 0xfffffffc00fc7947 */ /* 0x000fc0000383ffff */
[----:B------:R-:W-:-:S00]  /*7190*/  NOP ;  /* 0x0000000000007918 */ /* 0x000fc00000000000 */
        /* <DEDUP_REMOVED lines=14> */
.L_x_170:


//--------------------- .nv.global.init           --------------------------
	.section	.nv.global.init,"aw",@progbits
.nv.global.init:
	.type		$str$22,@object
	.size		$str$22,($str$23 - $str$22)
$str$22:
        /*0000*/ 	.byte	0x6b, 0x5f, 0x74, 0x69, 0x6c, 0x65, 0x5f, 0x63, 0x6f, 0x75, 0x6e, 0x74, 0x20, 0x3e, 0x3d, 0x20
        /*0010*/ 	.byte	0x31, 0x00
	.type		$str$23,@object
	.size		$str$23,(__unnamed_1 - $str$23)
$str$23:
        /*0012*/ 	.byte	0x2f, 0x74, 0x6d, 0x70, 0x2f, 0x63, 0x75, 0x74, 0x6c, 0x61, 0x73, 0x73, 0x5f, 0x73, 0x77, 0x65
        /*0022*/ 	.byte	0x65, 0x70, 0x5f, 0x73, 0x72, 0x63, 0x2f, 0x69, 0x6e, 0x63, 0x6c, 0x75, 0x64, 0x65, 0x2f, 0x63
        /*0032*/ 	.byte	0x75, 0x74, 0x6c, 0x61, 0x73, 0x73, 0x2f, 0x67, 0x65, 0x6d, 0x6d, 0x2f, 0x63, 0x6f, 0x6c, 0x6c
        /*0042*/ 	.byte	0x65, 0x63, 0x74, 0x69, 0x76, 0x65, 0x2f, 0x73, 0x6d, 0x39, 0x30, 0x5f, 0x6d, 0x6d, 0x61, 0x5f
        /*0052*/ 	.byte	0x74, 0x6d, 0x61, 0x5f, 0x67, 0x6d, 0x6d, 0x61, 0x5f, 0x73, 0x73, 0x5f, 0x77, 0x61, 0x72, 0x70
        /*0062*/ 	.byte	0x73, 0x70, 0x65, 0x63, 0x69, 0x61, 0x6c, 0x69, 0x7a, 0x65, 0x64, 0x2e, 0x68, 0x70, 0x70, 0x00
	.type		__unnamed_1,@object
	.size		__unnamed_1,(.L_0 - __unnamed_1)
__unnamed_1:
        /*0072*/ 	.byte	0x76, 0x6f, 0x69, 0x64, 0x20, 0x63, 0x75, 0x74, 0x6c, 0x61, 0x73, 0x73, 0x3a, 0x3a, 0x67, 0x65
        /* <DEDUP_REMOVED lines=171> */
        /*0b32*/ 	.byte	0x74, 0x65, 0x3a, 0x3a, 0x69, 0x64, 0x65, 0x6e, 0x74, 0x69, 0x74, 0x79, 0x5d, 0x00
.L_0:


//--------------------- .nv.shared._ZN7cutlass13device_kernelINS_4gemm6kernel13GemmUniversalIN4cute5tupleIJiiiiEEENS1_10collective13CollectiveMmaINS1_34MainloopSm90TmaGmmaWarpSpecializedILi12ENS5_IJNS4_1CILi1EEESB_SB_EEENS1_32KernelTmaWarpSpecializedPingpongEEENS5_IJNSA_ILi64EEENSA_ILi80EEENSA_ILi128EEEEEEaNS5_IJlSB_lEEEaSJ_NS4_8TiledMMAINS4_8MMA_AtomIJNS4_4SM904GMMA26MMA_64x16x32_S32S8S8_SS_TNEEEENS4_6LayoutISC_NS5_IJNSA_ILi0EEESR_SR_EEEEENS5_IJNS4_10UnderscoreESU_SU_EEEEENS4_13SM90_TMA_LOADENS4_14ComposedLayoutINS4_7SwizzleILi3ELi4ELi3EEENS4_18smem_ptr_flag_bitsILi8EEENSQ_INS5_IJNSA_ILi8EEESH_EEENS5_IJSH_SB_EEEEEEEvNS4_8identityESX_S17_vS18_EENS_8epilogue10collective6detail29Sm90TmaWarpSpecializedAdapterINS1B_15DefaultEpilogueIaSJ_SJ_NS1A_6thread17LinearCombinationIaLi1EiiLNS1F_9ScaleType4KindE0ELNS_15FloatRoundStyleE2EaEENS1_15EpilogueDefaultEEEEEvvEEEEvNT_6ParamsE --------------------------
	.section	.nv.shared._ZN7cutlass13device_kernelINS_4gemm6kernel13GemmUniversalIN4cute5tupleIJiiiiEEENS1_10collective13CollectiveMmaINS1_34MainloopSm90TmaGmmaWarpSpecializedILi12ENS5_IJNS4_1CILi1EEESB_SB_EEENS1_32KernelTmaWarpSpecializedPingpongEEENS5_IJNSA_ILi64EEENSA_ILi80EEENSA_ILi128EEEEEEaNS5_IJlSB_lEEEaSJ_NS4_8TiledMMAINS4_8MMA_AtomIJNS4_4SM904GMMA26MMA_64x16x32_S32S8S8_SS_TNEEEENS4_6LayoutISC_NS5_IJNSA_ILi0EEESR_SR_EEEEENS5_IJNS4_10UnderscoreESU_SU_EEEEENS4_13SM90_TMA_LOADENS4_14ComposedLayoutINS4_7SwizzleILi3ELi4ELi3EEENS4_18smem_ptr_flag_bitsILi8EEENSQ_INS5_IJNSA_ILi8EEESH_EEENS5_IJSH_SB_EEEEEEEvNS4_8identityESX_S17_vS18_EENS_8epilogue10collective6detail29Sm90TmaWarpSpecializedAdapterINS1B_15DefaultEpilogueIaSJ_SJ_NS1A_6thread17LinearCombinationIaLi1EiiLNS1F_9ScaleType4KindE0ELNS_15FloatRoundStyleE2EaEENS1_15EpilogueDefaultEEEEEvvEEEEvNT_6ParamsE,"aw",@nobits
	.sectionflags	@""
	.align	16
	.zero		1024


//--------------------- .nv.shared.reserved.0     --------------------------
	.section	.nv.shared.reserved.0,"aw",@nobits
	.weak		__nv_reservedSMEM_offset_0_alias
	.size		__nv_reservedSMEM_offset_0_alias, 0, 0
	.other		__nv_reservedSMEM_offset_0_alias,@"STO_CUDA_RESERVED_SHARED STV_DEFAULT"
__nv_reservedSMEM_offset_0_alias:
	.zero		0


//--------------------- .nv.global                --------------------------
	.section	.nv.global,"aw",@nobits
.nv.global:
	.type		_ZN39_INTERNAL_6ee6973b_4_k_cu_be9b99c3_51684cute1_E,@object
	.size		_ZN39_INTERNAL_6ee6973b_4_k_cu_be9b99c3_51684cute1_E,(_ZN39_INTERNAL_6ee6973b_4_k_cu_be9b99c3_51684cuda3std3__45__cpo6cbeginE - _ZN39_INTERNAL_6ee6973b_4_k_cu_be9b99c3_51684cute1_E)
_ZN39_INTERNAL_6ee6973b_4_k_cu_be9b99c3_51684cute1_E:
	.zero		1
	.type		_ZN39_INTERNAL_6ee6973b_4_k_cu_be9b99c3_51684cuda3std3__45__cpo6cbeginE,@object
	.size		_ZN39_INTERNAL_6ee6973b_4_k_cu_be9b99c3_51684cuda3std3__45__cpo6cbeginE,(_ZN39_INTERNAL_6ee6973b_4_k_cu_be9b99c3_51684cuda3std3__48in_placeE - _ZN39_INTERNAL_6ee6973b_4_k_cu_be9b99c3_51684cuda3std3__45__cpo6cbeginE)
_ZN39_INTERNAL_6ee6973b_4_k_cu_be9b99c3_51684cuda3std3__45__cpo6cbeginE:
	.zero		1
	.type		_ZN39_INTERNAL_6ee6973b_4_k_cu_be9b99c3_51684cuda3std3__48in_placeE,@object
	.size		_ZN39_INTERNAL_6ee6973b_4_k_cu_be9b99c3_51684cuda3std3__48in_placeE,(_ZN39_INTERNAL_6ee6973b_4_k_cu_be9b99c3_51684cuda3std6ranges3__45__cpo9iter_moveE - _ZN39_INTERNAL_6ee6973b_4_k_cu_be9b99c3_51684cuda3std3__48in_placeE)
_ZN39_INTERNAL_6ee6973b_4_k_cu_be9b99c3_51684cuda3std3__48in_placeE:
	.zero		1
	.type		_ZN39_INTERNAL_6ee6973b_4_k_cu_be9b99c3_51684cuda3std6ranges3__45__cpo9iter_moveE,@object
	.size		_ZN39_INTERNAL_6ee6973b_4_k_cu_be9b99c3_51684cuda3std6ranges3__45__cpo9iter_moveE,(_ZN39_INTERNAL_6ee6973b_4_k_cu_be9b99c3_51684cuda3std3__45__cpo5beginE - _ZN39_INTERNAL_6ee6973b_4_k_cu_be9b99c3_51684cuda3std6ranges3__45__cpo9iter_moveE)
_ZN39_INTERNAL_6ee6973b_4_k_cu_be9b99c3_51684cuda3std6ranges3__45__cpo9iter_moveE:
	.zero		1
	.type		_ZN39_INTERNAL_6ee6973b_4_k_cu_be9b99c3_51684cuda3std3__45__cpo5beginE,@object
	.size		_ZN39_INTERNAL_6ee6973b_4_k_cu_be9b99c3_51684cuda3std3__45__cpo5beginE,(_ZN39_INTERNAL_6ee6973b_4_k_cu_be9b99c3_51684cuda3std3__441_GLOBAL__N__6ee6973b_4_k_cu_be9b99c3_51686ignoreE - _ZN39_INTERNAL_6ee6973b_4_k_cu_be9b99c3_51684cuda3std3__45__cpo5beginE)
_ZN39_INTERNAL_6ee6973b_4_k_cu_be9b99c3_51684cuda3std3__45__cpo5beginE:
	.zero		1
	.type		_ZN39_INTERNAL_6ee6973b_4_k_cu_be9b99c3_51684cuda3std3__441_GLOBAL__N__6ee6973b_4_k_cu_be9b99c3_51686ignoreE,@object
	.size		_ZN39_INTERNAL_6ee6973b_4_k_cu_be9b99c3_51684cuda3std3__441_GLOBAL__N__6ee6973b_4_k_cu_be9b99c3_51686ignoreE,(_ZN39_INTERNAL_6ee6973b_4_k_cu_be9b99c3_51684cute7productE - _ZN39_INTERNAL_6ee6973b_4_k_cu_be9b99c3_51684cuda3std3__441_GLOBAL__N__6ee6973b_4_k_cu_be9b99c3_51686ignoreE)
_ZN39_INTERNAL_6ee6973b_4_k_cu_be9b99c3_51684cuda3std3__441_GLOBAL__N__6ee6973b_4_k_cu_be9b99c3_51686ignoreE:
	.zero		1
	.type		_ZN39_INTERNAL_6ee6973b_4_k_cu_be9b99c3_51684cute7productE,@object
	.size		_ZN39_INTERNAL_6ee6973b_4_k_cu_be9b99c3_51684cute7productE,(_ZN39_INTERNAL_6ee6973b_4_k_cu_be9b99c3_51684cuda3std3__45__cpo3endE - _ZN39_INTERNAL_6ee6973b_4_k_cu_be9b99c3_51684cute7productE)
_ZN39_INTERNAL_6ee6973b_4_k_cu_be9b99c3_51684cute7productE:
	.zero		1
	.type		_ZN39_INTERNAL_6ee6973b_4_k_cu_be9b99c3_51684cuda3std3__45__cpo3endE,@object
	.size		_ZN39_INTERNAL_6ee6973b_4_k_cu_be9b99c3_51684cuda3std3__45__cpo3endE,(_ZN39_INTERNAL_6ee6973b_4_k_cu_be9b99c3_51684cuda3std3__419piecewise_constructE - _ZN39_INTERNAL_6ee6973b_4_k_cu_be9b99c3_51684cuda3std3__45__cpo3endE)
_ZN39_INTERNAL_6ee6973b_4_k_cu_be9b99c3_51684cuda3std3__45__cpo3endE:
	.zero		1
	.type		_ZN39_INTERNAL_6ee6973b_4_k_cu_be9b99c3_51684cuda3std3__419piecewise_constructE,@object
	.size		_ZN39_INTERNAL_6ee6973b_4_k_cu_be9b99c3_51684cuda3std3__419piecewise_constructE,(_ZN39_INTERNAL_6ee6973b_4_k_cu_be9b99c3_51684cuda3std3__45__cpo4cendE - _ZN39_INTERNAL_6ee6973b_4_k_cu_be9b99c3_51684cuda3std3__419piecewise_constructE)
_ZN39_INTERNAL_6ee6973b_4_k_cu_be9b99c3_51684cuda3std3__419piecewise_constructE:
	.zero		1
	.type		_ZN39_INTERNAL_6ee6973b_4_k_cu_be9b99c3_51684cuda3std3__45__cpo4cendE,@object
	.size		_ZN39_INTERNAL_6ee6973b_4_k_cu_be9b99c3_51684cuda3std3__45__cpo4cendE,(_ZN39_INTERNAL_6ee6973b_4_k_cu_be9b99c3_51684cuda3std6ranges3__45__cpo4swapE - _ZN39_INTERNAL_6ee6973b_4_k_cu_be9b99c3_51684cuda3std3__45__cpo4cendE)
_ZN39_INTERNAL_6ee6973b_4_k_cu_be9b99c3_51684cuda3std3__45__cpo4cendE:
	.zero		1
	.type		_ZN39_INTERNAL_6ee6973b_4_k_cu_be9b99c3_51684cuda3std6ranges3__45__cpo4swapE,@object
	.size		_ZN39_INTERNAL_6ee6973b_4_k_cu_be9b99c3_51684cuda3std6ranges3__45__cpo4swapE,(.L_8 - _ZN39_INTERNAL_6ee6973b_4_k_cu_be9b99c3_51684cuda3std6ranges3__45__cpo4swapE)
_ZN39_INTERNAL_6ee6973b_4_k_cu_be9b99c3_51684cuda3std6ranges3__45__cpo4swapE:
	.zero		1
.L_8:


//--------------------- .nv.constant0._ZN7cutlass13device_kernelINS_4gemm6kernel13GemmUniversalIN4cute5tupleIJiiiiEEENS1_10collective13CollectiveMmaINS1_34MainloopSm90TmaGmmaWarpSpecializedILi12ENS5_IJNS4_1CILi1EEESB_SB_EEENS1_32KernelTmaWarpSpecializedPingpongEEENS5_IJNSA_ILi64EEENSA_ILi80EEENSA_ILi128EEEEEEaNS5_IJlSB_lEEEaSJ_NS4_8TiledMMAINS4_8MMA_AtomIJNS4_4SM904GMMA26MMA_64x16x32_S32S8S8_SS_TNEEEENS4_6LayoutISC_NS5_IJNSA_ILi0EEESR_SR_EEEEENS5_IJNS4_10UnderscoreESU_SU_EEEEENS4_13SM90_TMA_LOADENS4_14ComposedLayoutINS4_7SwizzleILi3ELi4ELi3EEENS4_18smem_ptr_flag_bitsILi8EEENSQ_INS5_IJNSA_ILi8EEESH_EEENS5_IJSH_SB_EEEEEEEvNS4_8identityESX_S17_vS18_EENS_8epilogue10collective6detail29Sm90TmaWarpSpecializedAdapterINS1B_15DefaultEpilogueIaSJ_SJ_NS1A_6thread17LinearCombinationIaLi1EiiLNS1F_9ScaleType4KindE0ELNS_15FloatRoundStyleE2EaEENS1_15EpilogueDefaultEEEEEvvEEEEvNT_6ParamsE --------------------------
	.section	.nv.constant0._ZN7cutlass13device_kernelINS_4gemm6kernel13GemmUniversalIN4cute5tupleIJiiiiEEENS1_10collective13CollectiveMmaINS1_34MainloopSm90TmaGmmaWarpSpecializedILi12ENS5_IJNS4_1CILi1EEESB_SB_EEENS1_32KernelTmaWarpSpecializedPingpongEEENS5_IJNSA_ILi64EEENSA_ILi80EEENSA_ILi128EEEEEEaNS5_IJlSB_lEEEaSJ_NS4_8TiledMMAINS4_8MMA_AtomIJNS4_4SM904GMMA26MMA_64x16x32_S32S8S8_SS_TNEEEENS4_6LayoutISC_NS5_IJNSA_ILi0EEESR_SR_EEEEENS5_IJNS4_10UnderscoreESU_SU_EEEEENS4_13SM90_TMA_LOADENS4_14ComposedLayoutINS4_7SwizzleILi3ELi4ELi3EEENS4_18smem_ptr_flag_bitsILi8EEENSQ_INS5_IJNSA_ILi8EEESH_EEENS5_IJSH_SB_EEEEEEEvNS4_8identityESX_S17_vS18_EENS_8epilogue10collective6detail29Sm90TmaWarpSpecializedAdapterINS1B_15DefaultEpilogueIaSJ_SJ_NS1A_6thread17LinearCombinationIaLi1EiiLNS1F_9ScaleType4KindE0ELNS_15FloatRoundStyleE2EaEENS1_15EpilogueDefaultEEEEEvvEEEEvNT_6ParamsE,"a",@progbits
	.sectionflags	@""
	.align	4
.nv.constant0._ZN7cutlass13device_kernelINS_4gemm6kernel13GemmUniversalIN4cute5tupleIJiiiiEEENS1_10collective13CollectiveMmaINS1_34MainloopSm90TmaGmmaWarpSpecializedILi12ENS5_IJNS4_1CILi1EEESB_SB_EEENS1_32KernelTmaWarpSpecializedPingpongEEENS5_IJNSA_ILi64EEENSA_ILi80EEENSA_ILi128EEEEEEaNS5_IJlSB_lEEEaSJ_NS4_8TiledMMAINS4_8MMA_AtomIJNS4_4SM904GMMA26MMA_64x16x32_S32S8S8_SS_TNEEEENS4_6LayoutISC_NS5_IJNSA_ILi0EEESR_SR_EEEEENS5_IJNS4_10UnderscoreESU_SU_EEEEENS4_13SM90_TMA_LOADENS4_14ComposedLayoutINS4_7SwizzleILi3ELi4ELi3EEENS4_18smem_ptr_flag_bitsILi8EEENSQ_INS5_IJNSA_ILi8EEESH_EEENS5_IJSH_SB_EEEEEEEvNS4_8identityESX_S17_vS18_EENS_8epilogue10collective6detail29Sm90TmaWarpSpecializedAdapterINS1B_15DefaultEpilogueIaSJ_SJ_NS1A_6thread17LinearCombinationIaLi1EiiLNS1F_9ScaleType4KindE0ELNS_15FloatRoundStyleE2EaEENS1_15EpilogueDefaultEEEEEvvEEEEvNT_6ParamsE:
	.zero		1664


//--------------------- SYMBOLS --------------------------

	.type		.nv.reservedSmem.offset0,@object
	.size		.nv.reservedSmem.offset0,0x4
	.type		__assertfail,@function
